	.target	sm_90a

	.elftype	@"ET_EXEC"


//--------------------- .note.nv.tkinfo           --------------------------
	.section	.note.nv.tkinfo,"",@"SHT_NOTE"
	.sectionflags	@"SHF_NOTE_NV_TKINFO"
	.tkinfo
        /*0018*/ 	.word	0x00000002
        /*0030*/ 	.string	""
        /*0030*/ 	.string	"ptxas"
        /*0030*/ 	.string	"Cuda compilation tools, release 13.0, V13.0.88"
        /*0030*/ 	.string	"Build cuda_13.0.r13.0/compiler.36424714_0"
        /*0030*/ 	.string	"-arch sm_90a -m 64 "



//--------------------- .note.nv.cuinfo           --------------------------
	.section	.note.nv.cuinfo,"",@"SHT_NOTE"
	.sectionflags	@"SHF_NOTE_NV_CUINFO"
        /*0018*/ 	.short	0x0002
        /*001a*/ 	.short	0x005a
        /*001c*/ 	.short	0x0082
	.zero		2


//--------------------- .nv.info                  --------------------------
	.section	.nv.info,"",@"SHT_CUDA_INFO"
	.align	4


	//----- nvinfo : EIATTR_REGCOUNT
	.align		4
        /*0000*/ 	.byte	0x04, 0x2f
        /*0002*/ 	.short	(.L_15 - .L_14)
	.align		4
.L_14:
        /*0004*/ 	.word	index@(_ZN7cutlass13device_kernelINS_4gemm6kernel13GemmUniversalIN4cute5tupleIJiiiiEEENS1_10collective13CollectiveMmaINS1_34MainloopSm90TmaGmmaWarpSpecializedILi4ENS5_IJNS4_1CILi2EEENSA_ILi1EEESC_EEENS1_35KernelTmaWarpSpecializedCooperativeEEENS5_IJNSA_ILi256EEENSA_ILi176EEENSA_ILi64EEEEEENS_6half_tENS5_IJlSC_lEEESK_SL_NS4_8TiledMMAINS4_8MMA_AtomIJNS4_4SM904GMMA25MMA_64x16x16_F32F16F16_SSILNSP_5MajorE0ELSR_0ELNSP_7ScaleInE1ELSS_1EEEEEENS4_6LayoutISD_NS5_IJSC_NSA_ILi0EEESW_EEEEENS5_IJNS4_10UnderscoreESZ_SZ_EEEEENS4_13SM90_TMA_LOADENS4_14ComposedLayoutINS4_7SwizzleILi3ELi4ELi3EEENS4_18smem_ptr_flag_bitsILi16EEENSV_INS5_IJNSA_ILi8EEESI_EEENS5_IJSI_SC_EEEEEEEvNS4_8identityENS4_23SM90_TMA_LOAD_MULTICASTES1C_vS1D_EENS_8epilogue10collective6detail29Sm90TmaWarpSpecializedAdapterINS1H_15DefaultEpilogueISK_SL_SL_NS1G_6thread17LinearCombinationISK_Li1EffLNS1L_9ScaleType4KindE0ELNS_15FloatRoundStyleE2ESK_EENS1_15EpilogueDefaultEEEEEvvEEEEvNT_6ParamsE)
        /*0008*/ 	.word	0x000000a8


	//----- nvinfo : EIATTR_FRAME_SIZE
	.align		4
.L_15:
        /*000c*/ 	.byte	0x04, 0x11
        /*000e*/ 	.short	(.L_17 - .L_16)
	.align		4
.L_16:
        /*0010*/ 	.word	index@(_ZN7cutlass13device_kernelINS_4gemm6kernel13GemmUniversalIN4cute5tupleIJiiiiEEENS1_10collective13CollectiveMmaINS1_34MainloopSm90TmaGmmaWarpSpecializedILi4ENS5_IJNS4_1CILi2EEENSA_ILi1EEESC_EEENS1_35KernelTmaWarpSpecializedCooperativeEEENS5_IJNSA_ILi256EEENSA_ILi176EEENSA_ILi64EEEEEENS_6half_tENS5_IJlSC_lEEESK_SL_NS4_8TiledMMAINS4_8MMA_AtomIJNS4_4SM904GMMA25MMA_64x16x16_F32F16F16_SSILNSP_5MajorE0ELSR_0ELNSP_7ScaleInE1ELSS_1EEEEEENS4_6LayoutISD_NS5_IJSC_NSA_ILi0EEESW_EEEEENS5_IJNS4_10UnderscoreESZ_SZ_EEEEENS4_13SM90_TMA_LOADENS4_14ComposedLayoutINS4_7SwizzleILi3ELi4ELi3EEENS4_18smem_ptr_flag_bitsILi16EEENSV_INS5_IJNSA_ILi8EEESI_EEENS5_IJSI_SC_EEEEEEEvNS4_8identityENS4_23SM90_TMA_LOAD_MULTICASTES1C_vS1D_EENS_8epilogue10collective6detail29Sm90TmaWarpSpecializedAdapterINS1H_15DefaultEpilogueISK_SL_SL_NS1G_6thread17LinearCombinationISK_Li1EffLNS1L_9ScaleType4KindE0ELNS_15FloatRoundStyleE2ESK_EENS1_15EpilogueDefaultEEEEEvvEEEEvNT_6ParamsE)
        /*0014*/ 	.word	0x00000008


	//----- nvinfo : EIATTR_MIN_STACK_SIZE
	.align		4
.L_17:
        /*0018*/ 	.byte	0x04, 0x12
        /*001a*/ 	.short	(.L_19 - .L_18)
	.align		4
.L_18:
        /*001c*/ 	.word	index@(_ZN7cutlass13device_kernelINS_4gemm6kernel13GemmUniversalIN4cute5tupleIJiiiiEEENS1_10collective13CollectiveMmaINS1_34MainloopSm90TmaGmmaWarpSpecializedILi4ENS5_IJNS4_1CILi2EEENSA_ILi1EEESC_EEENS1_35KernelTmaWarpSpecializedCooperativeEEENS5_IJNSA_ILi256EEENSA_ILi176EEENSA_ILi64EEEEEENS_6half_tENS5_IJlSC_lEEESK_SL_NS4_8TiledMMAINS4_8MMA_AtomIJNS4_4SM904GMMA25MMA_64x16x16_F32F16F16_SSILNSP_5MajorE0ELSR_0ELNSP_7ScaleInE1ELSS_1EEEEEENS4_6LayoutISD_NS5_IJSC_NSA_ILi0EEESW_EEEEENS5_IJNS4_10UnderscoreESZ_SZ_EEEEENS4_13SM90_TMA_LOADENS4_14ComposedLayoutINS4_7SwizzleILi3ELi4ELi3EEENS4_18smem_ptr_flag_bitsILi16EEENSV_INS5_IJNSA_ILi8EEESI_EEENS5_IJSI_SC_EEEEEEEvNS4_8identityENS4_23SM90_TMA_LOAD_MULTICASTES1C_vS1D_EENS_8epilogue10collective6detail29Sm90TmaWarpSpecializedAdapterINS1H_15DefaultEpilogueISK_SL_SL_NS1G_6thread17LinearCombinationISK_Li1EffLNS1L_9ScaleType4KindE0ELNS_15FloatRoundStyleE2ESK_EENS1_15EpilogueDefaultEEEEEvvEEEEvNT_6ParamsE)
        /*0020*/ 	.word	0x00000008
.L_19:


//--------------------- .nv.compat                --------------------------
	.section	.nv.compat,"",@"SHT_CUDA_COMPAT_INFO"
	.align	4
        /*0000*/ 	.byte	0x02, 0x09, 0x01, 0x00, 0x02, 0x02, 0x04, 0x00, 0x02, 0x05, 0x05, 0x00, 0x03, 0x07, 0x01, 0x01
        /*0010*/ 	.byte	0x02, 0x03, 0x01, 0x00, 0x02, 0x06, 0x01, 0x00, 0x04, 0x0b, 0x08, 0x00, 0x00, 0x00, 0x00, 0x00
        /*0020*/ 	.byte	0x00, 0x00, 0x00, 0x00


//--------------------- .nv.info._ZN7cutlass13device_kernelINS_4gemm6kernel13GemmUniversalIN4cute5tupleIJiiiiEEENS1_10collective13CollectiveMmaINS1_34MainloopSm90TmaGmmaWarpSpecializedILi4ENS5_IJNS4_1CILi2EEENSA_ILi1EEESC_EEENS1_35KernelTmaWarpSpecializedCooperativeEEENS5_IJNSA_ILi256EEENSA_ILi176EEENSA_ILi64EEEEEENS_6half_tENS5_IJlSC_lEEESK_SL_NS4_8TiledMMAINS4_8MMA_AtomIJNS4_4SM904GMMA25MMA_64x16x16_F32F16F16_SSILNSP_5MajorE0ELSR_0ELNSP_7ScaleInE1ELSS_1EEEEEENS4_6LayoutISD_NS5_IJSC_NSA_ILi0EEESW_EEEEENS5_IJNS4_10UnderscoreESZ_SZ_EEEEENS4_13SM90_TMA_LOADENS4_14ComposedLayoutINS4_7SwizzleILi3ELi4ELi3EEENS4_18smem_ptr_flag_bitsILi16EEENSV_INS5_IJNSA_ILi8EEESI_EEENS5_IJSI_SC_EEEEEEEvNS4_8identityENS4_23SM90_TMA_LOAD_MULTICASTES1C_vS1D_EENS_8epilogue10collective6detail29Sm90TmaWarpSpecializedAdapterINS1H_15DefaultEpilogueISK_SL_SL_NS1G_6thread17LinearCombinationISK_Li1EffLNS1L_9ScaleType4KindE0ELNS_15FloatRoundStyleE2ESK_EENS1_15EpilogueDefaultEEEEEvvEEEEvNT_6ParamsE --------------------------
	.section	.nv.info._ZN7cutlass13device_kernelINS_4gemm6kernel13GemmUniversalIN4cute5tupleIJiiiiEEENS1_10collective13CollectiveMmaINS1_34MainloopSm90TmaGmmaWarpSpecializedILi4ENS5_IJNS4_1CILi2EEENSA_ILi1EEESC_EEENS1_35KernelTmaWarpSpecializedCooperativeEEENS5_IJNSA_ILi256EEENSA_ILi176EEENSA_ILi64EEEEEENS_6half_tENS5_IJlSC_lEEESK_SL_NS4_8TiledMMAINS4_8MMA_AtomIJNS4_4SM904GMMA25MMA_64x16x16_F32F16F16_SSILNSP_5MajorE0ELSR_0ELNSP_7ScaleInE1ELSS_1EEEEEENS4_6LayoutISD_NS5_IJSC_NSA_ILi0EEESW_EEEEENS5_IJNS4_10UnderscoreESZ_SZ_EEEEENS4_13SM90_TMA_LOADENS4_14ComposedLayoutINS4_7SwizzleILi3ELi4ELi3EEENS4_18smem_ptr_flag_bitsILi16EEENSV_INS5_IJNSA_ILi8EEESI_EEENS5_IJSI_SC_EEEEEEEvNS4_8identityENS4_23SM90_TMA_LOAD_MULTICASTES1C_vS1D_EENS_8epilogue10collective6detail29Sm90TmaWarpSpecializedAdapterINS1H_15DefaultEpilogueISK_SL_SL_NS1G_6thread17LinearCombinationISK_Li1EffLNS1L_9ScaleType4KindE0ELNS_15FloatRoundStyleE2ESK_EENS1_15EpilogueDefaultEEEEEvvEEEEvNT_6ParamsE,"",@"SHT_CUDA_INFO"
	.sectionflags	@""
	.align	4


	//----- nvinfo : EIATTR_CUDA_API_VERSION
	.align		4
        /*0000*/ 	.byte	0x04, 0x37
        /*0002*/ 	.short	(.L_21 - .L_20)
.L_20:
        /*0004*/ 	.word	0x00000082


	//----- nvinfo : EIATTR_KPARAM_INFO
	.align		4
.L_21:
        /*0008*/ 	.byte	0x04, 0x17
        /*000a*/ 	.short	(.L_23 - .L_22)
.L_22:
        /*000c*/ 	.word	0x00000000
        /*0010*/ 	.short	0x0000
        /*0012*/ 	.short	0x0070
        /*0014*/ 	.byte	0x00, 0xf0, 0x01, 0x10


	//----- nvinfo : EIATTR_SPARSE_MMA_MASK
	.align		4
.L_23:
        /*0018*/ 	.byte	0x03, 0x50
        /*001a*/ 	.short	0x0000


	//----- nvinfo : EIATTR_MAXREG_COUNT
	.align		4
        /*001c*/ 	.byte	0x03, 0x1b
        /*001e*/ 	.short	0x00a8


	//----- nvinfo : EIATTR_NUM_BARRIERS
	.align		4
        /*0020*/ 	.byte	0x02, 0x4c
        /*0022*/ 	.byte	0x01
	.zero		1


	//----- nvinfo : EIATTR_EXTERNS
	.align		4
        /*0024*/ 	.byte	0x04, 0x0f
        /*0026*/ 	.short	(.L_25 - .L_24)


	//   ....[0]....
	.align		4
.L_24:
        /*0028*/ 	.word	index@(__assertfail)


	//----- nvinfo : EIATTR_ANNOTATIONS
	.align		4
.L_25:
        /*002c*/ 	.byte	0x04, 0x55
        /*002e*/ 	.short	(.L_27 - .L_26)


	//   ....[0]....
.L_26:
        /*0030*/ 	.word	0x00000001
        /*0034*/ 	.byte	0xb0, 0x09, 0x00, 0x00, 0x01, 0x00, 0x00, 0x00, 0xb0, 0x0e, 0x00, 0x00, 0x01, 0x00, 0x00, 0x00
        /*0044*/ 	.byte	0x80, 0x5c, 0x00, 0x00, 0x01, 0x00, 0x00, 0x00, 0xa0, 0x0c, 0x01, 0x00


	//----- nvinfo : EIATTR_MERCURY_ISA_VERSION
	.align		4
.L_27:
        /*0050*/ 	.byte	0x03, 0x5f
        /*0052*/ 	.short	0x0101


	//----- nvinfo : EIATTR_INT_WARP_WIDE_INSTR_OFFSETS
	.align		4
        /*0054*/ 	.byte	0x04, 0x31
        /*0056*/ 	.short	(.L_29 - .L_28)


	//   ....[0]....
.L_28:
        /*0058*/ 	.word	0x00000480


	//   ....[1]....
        /*005c*/ 	.word	0x000004a0


	//   ....[2]....
        /*0060*/ 	.word	0x00000660


	//----- nvinfo : EIATTR_COOP_GROUP_MASK_REGIDS
	.align		4
.L_29:
        /*0064*/ 	.byte	0x04, 0x29
        /*0066*/ 	.short	(.L_31 - .L_30)


	//   ....[0]....
.L_30:
        /*0068*/ 	.word	0xffffffff


	//   ....[1]....
        /*006c*/ 	.word	0xffffffff


	//   ....[2]....
        /*0070*/ 	.word	0xffffffff


	//   ....[3]....
        /*0074*/ 	.word	0xffffffff


	//   ....[4]....
        /*0078*/ 	.word	0xffffffff


	//   ....[5]....
        /*007c*/ 	.word	0xffffffff


	//----- nvinfo : EIATTR_COOP_GROUP_INSTR_OFFSETS
	.align		4
.L_31:
        /*0080*/ 	.byte	0x04, 0x28
        /*0082*/ 	.short	(.L_33 - .L_32)


	//   ....[0]....
.L_32:
        /*0084*/ 	.word	0x00000070


	//   ....[1]....
        /*0088*/ 	.word	0x00000080


	//   ....[2]....
        /*008c*/ 	.word	0x00000140


	//   ....[3]....
        /*0090*/ 	.word	0x000002e0


	//   ....[4]....
        /*0094*/ 	.word	0x00000800


	//   ....[5]....
        /*0098*/ 	.word	0x00001290


	//----- nvinfo : EIATTR_REG_RECONFIG
	.align		4
.L_33:
        /*009c*/ 	.byte	0x01, 0x54
	.zero		2


	//----- nvinfo : EIATTR_SYSCALL_OFFSETS
	.align		4
        /*00a0*/ 	.byte	0x04, 0x46
        /*00a2*/ 	.short	(.L_35 - .L_34)


	//   ....[0]....
.L_34:
        /*00a4*/ 	.word	0x00001440


	//----- nvinfo : EIATTR_MBARRIER_INSTR_OFFSETS
	.align		4
.L_35:
        /*00a8*/ 	.byte	0x04, 0x39
        /*00aa*/ 	.short	(.L_37 - .L_36)


	//   ....[0]....
.L_36:
        /*00ac*/ 	.word	0x00000240
        /*00b0*/ 	.word	0x000000ff
        /*00b4*/ 	.word	0x00000000
        /*00b8*/ 	.short	0x0100
        /*00ba*/ 	.byte	0x08
	.zero		1


	//   ....[1]....
        /*00bc*/ 	.word	0x00000250
        /*00c0*/ 	.word	0x000000ff
        /*00c4*/ 	.word	0x00000020
        /*00c8*/ 	.short	0x0100
        /*00ca*/ 	.byte	0x08
	.zero		1


	//   ....[2]....
        /*00cc*/ 	.word	0x00000260
        /*00d0*/ 	.word	0x000000ff
        /*00d4*/ 	.word	0x00000008
        /*00d8*/ 	.short	0x0100
        /*00da*/ 	.byte	0x08
	.zero		1


	//   ....[3]....
        /*00dc*/ 	.word	0x00000270
        /*00e0*/ 	.word	0x000000ff
        /*00e4*/ 	.word	0x00000028
        /*00e8*/ 	.short	0x0100
        /*00ea*/ 	.byte	0x08
	.zero		1


	//   ....[4]....
        /*00ec*/ 	.word	0x00000280
        /*00f0*/ 	.word	0x000000ff
        /*00f4*/ 	.word	0x00000010
        /*00f8*/ 	.short	0x0100
        /*00fa*/ 	.byte	0x08
	.zero		1


	//   ....[5]....
        /*00fc*/ 	.word	0x00000290
        /*0100*/ 	.word	0x000000ff
        /*0104*/ 	.word	0x00000030
        /*0108*/ 	.short	0x0100
        /*010a*/ 	.byte	0x08
	.zero		1


	//   ....[6]....
        /*010c*/ 	.word	0x000002a0
        /*0110*/ 	.word	0x000000ff
        /*0114*/ 	.word	0x00000018
        /*0118*/ 	.short	0x0100
        /*011a*/ 	.byte	0x08
	.zero		1


	//   ....[7]....
        /*011c*/ 	.word	0x000002b0
        /*0120*/ 	.word	0x000000ff
        /*0124*/ 	.word	0x00000038
        /*0128*/ 	.short	0x0100
        /*012a*/ 	.byte	0x08
	.zero		1


	//   ....[8]....
        /*012c*/ 	.word	0x000006f0
        /*0130*/ 	.word	0x000000ff
        /*0134*/ 	.word	0x00000050
        /*0138*/ 	.short	0x0100
        /*013a*/ 	.byte	0x06
	.zero		1


	//   ....[9]....
        /*013c*/ 	.word	0x00000790
        /*0140*/ 	.word	0x000000ff
        /*0144*/ 	.word	0x00000058
        /*0148*/ 	.short	0x0100
        /*014a*/ 	.byte	0x06
	.zero		1


	//   ....[10]....
        /*014c*/ 	.word	0x000014c0
        /*0150*/ 	.word	0x00000003
        /*0154*/ 	.word	0x00000000
        /*0158*/ 	.short	0x010a
        /*015a*/ 	.byte	0x3f
	.zero		1


	//   ....[11]....
        /*015c*/ 	.word	0x00001500
        /*0160*/ 	.word	0x00000003
        /*0164*/ 	.word	0x00000000
        /*0168*/ 	.short	0x010a
        /*016a*/ 	.byte	0x3f
	.zero		1


	//   ....[12]....
        /*016c*/ 	.word	0x00003800
        /*0170*/ 	.word	0x000000ff
        /*0174*/ 	.word	0x00000000
        /*0178*/ 	.short	0x010a
        /*017a*/ 	.byte	0x04
	.zero		1


	//   ....[13]....
        /*017c*/ 	.word	0x00003840
        /*0180*/ 	.word	0x000000ff
        /*0184*/ 	.word	0x00000000
        /*0188*/ 	.short	0x010a
        /*018a*/ 	.byte	0x04
	.zero		1


	//   ....[14]....
        /*018c*/ 	.word	0x00005a90
        /*0190*/ 	.word	0x00000005
        /*0194*/ 	.word	0x00000000
        /*0198*/ 	.short	0x0101
        /*019a*/ 	.byte	0x3f
	.zero		1


	//   ....[15]....
        /*019c*/ 	.word	0x00005c40
        /*01a0*/ 	.word	0x00000003
        /*01a4*/ 	.word	0x00000000
        /*01a8*/ 	.short	0x0101
        /*01aa*/ 	.byte	0x3f
	.zero		1


	//   ....[16]....
        /*01ac*/ 	.word	0x000115d0
        /*01b0*/ 	.word	0x0000000f
        /*01b4*/ 	.word	0x00000020
        /*01b8*/ 	.short	0x010a
        /*01ba*/ 	.byte	0x3f
	.zero		1


	//   ....[17]....
        /*01bc*/ 	.word	0x000119b0
        /*01c0*/ 	.word	0x00000003
        /*01c4*/ 	.word	0x00000058
        /*01c8*/ 	.short	0x0101
        /*01ca*/ 	.byte	0x3f
	.zero		1


	//   ....[18]....
        /*01cc*/ 	.word	0x000120e0
        /*01d0*/ 	.word	0x00000007
        /*01d4*/ 	.word	0x00000000
        /*01d8*/ 	.short	0x010a
        /*01da*/ 	.byte	0x3f
	.zero		1


	//   ....[19]....
        /*01dc*/ 	.word	0x00012160
        /*01e0*/ 	.word	0x00000009
        /*01e4*/ 	.word	0x00000000
        /*01e8*/ 	.short	0x010a
        /*01ea*/ 	.byte	0x3f
	.zero		1


	//   ....[20]....
        /*01ec*/ 	.word	0x000121f0
        /*01f0*/ 	.word	0x00000006
        /*01f4*/ 	.word	0x00000000
        /*01f8*/ 	.short	0x010a
        /*01fa*/ 	.byte	0x3f
	.zero		1


	//   ....[21]....
        /*01fc*/ 	.word	0x00012280
        /*0200*/ 	.word	0x00000003
        /*0204*/ 	.word	0x00000000
        /*0208*/ 	.short	0x010a
        /*020a*/ 	.byte	0x3f
	.zero		1


	//   ....[22]....
        /*020c*/ 	.word	0x000122e0
        /*0210*/ 	.word	0x00000003
        /*0214*/ 	.word	0x00000000
        /*0218*/ 	.short	0x010a
        /*021a*/ 	.byte	0x3f
	.zero		1


	//   ....[23]....
        /*021c*/ 	.word	0x00012340
        /*0220*/ 	.word	0x00000006
        /*0224*/ 	.word	0x00000000
        /*0228*/ 	.short	0x010a
        /*022a*/ 	.byte	0x3f
	.zero		1


	//   ....[24]....
        /*022c*/ 	.word	0x00012410
        /*0230*/ 	.word	0x0000000f
        /*0234*/ 	.word	0x00000020
        /*0238*/ 	.short	0x010a
        /*023a*/ 	.byte	0x3f
	.zero		1


	//   ....[25]....
        /*023c*/ 	.word	0x000124e0
        /*0240*/ 	.word	0x00000007
        /*0244*/ 	.word	0x00000000
        /*0248*/ 	.short	0x010a
        /*024a*/ 	.byte	0x3f
	.zero		1


	//   ....[26]....
        /*024c*/ 	.word	0x00012530
        /*0250*/ 	.word	0x00000009
        /*0254*/ 	.word	0x00000000
        /*0258*/ 	.short	0x010a
        /*025a*/ 	.byte	0x3f
	.zero		1


	//   ....[27]....
        /*025c*/ 	.word	0x00012580
        /*0260*/ 	.word	0x00000006
        /*0264*/ 	.word	0x00000000
        /*0268*/ 	.short	0x010a
        /*026a*/ 	.byte	0x3f
	.zero		1


	//----- nvinfo : EIATTR_NUM_MBARRIERS
	.align		4
.L_37:
        /*026c*/ 	.byte	0x03, 0x38
        /*026e*/ 	.short	0x000a


	//----- nvinfo : EIATTR_EXIT_INSTR_OFFSETS
	.align		4
        /*0270*/ 	.byte	0x04, 0x1c
        /*0272*/ 	.short	(.L_39 - .L_38)


	//   ....[0]....
.L_38:
        /*0274*/ 	.word	0x00000950


	//   ....[1]....
        /*0278*/ 	.word	0x000011a0


	//   ....[2]....
        /*027c*/ 	.word	0x00010cd0


	//   ....[3]....
        /*0280*/ 	.word	0x00011260


	//   ....[4]....
        /*0284*/ 	.word	0x000122d0


	//----- nvinfo : EIATTR_MAX_THREADS
	.align		4
.L_39:
        /*0288*/ 	.byte	0x04, 0x05
        /*028a*/ 	.short	(.L_41 - .L_40)
.L_40:
        /*028c*/ 	.word	0x00000180
        /*0290*/ 	.word	0x00000001
        /*0294*/ 	.word	0x00000001


	//----- nvinfo : EIATTR_CRS_STACK_SIZE
	.align		4
.L_41:
        /*0298*/ 	.byte	0x04, 0x1e
        /*029a*/ 	.short	(.L_43 - .L_42)
.L_42:
        /*029c*/ 	.word	0x00000000


	//----- nvinfo : EIATTR_CBANK_PARAM_SIZE
	.align		4
.L_43:
        /*02a0*/ 	.byte	0x03, 0x19
        /*02a2*/ 	.short	0x0470


	//----- nvinfo : EIATTR_PARAM_CBANK
	.align		4
        /*02a4*/ 	.byte	0x04, 0x0a
        /*02a6*/ 	.short	(.L_45 - .L_44)
	.align		4
.L_44:
        /*02a8*/ 	.word	index@(.nv.constant0._ZN7cutlass13device_kernelINS_4gemm6kernel13GemmUniversalIN4cute5tupleIJiiiiEEENS1_10collective13CollectiveMmaINS1_34MainloopSm90TmaGmmaWarpSpecializedILi4ENS5_IJNS4_1CILi2EEENSA_ILi1EEESC_EEENS1_35KernelTmaWarpSpecializedCooperativeEEENS5_IJNSA_ILi256EEENSA_ILi176EEENSA_ILi64EEEEEENS_6half_tENS5_IJlSC_lEEESK_SL_NS4_8TiledMMAINS4_8MMA_AtomIJNS4_4SM904GMMA25MMA_64x16x16_F32F16F16_SSILNSP_5MajorE0ELSR_0ELNSP_7ScaleInE1ELSS_1EEEEEENS4_6LayoutISD_NS5_IJSC_NSA_ILi0EEESW_EEEEENS5_IJNS4_10UnderscoreESZ_SZ_EEEEENS4_13SM90_TMA_LOADENS4_14ComposedLayoutINS4_7SwizzleILi3ELi4ELi3EEENS4_18smem_ptr_flag_bitsILi16EEENSV_INS5_IJNSA_ILi8EEESI_EEENS5_IJSI_SC_EEEEEEEvNS4_8identityENS4_23SM90_TMA_LOAD_MULTICASTES1C_vS1D_EENS_8epilogue10collective6detail29Sm90TmaWarpSpecializedAdapterINS1H_15DefaultEpilogueISK_SL_SL_NS1G_6thread17LinearCombinationISK_Li1EffLNS1L_9ScaleType4KindE0ELNS_15FloatRoundStyleE2ESK_EENS1_15EpilogueDefaultEEEEEvvEEEEvNT_6ParamsE)
        /*02ac*/ 	.short	0x0210
        /*02ae*/ 	.short	0x0470


	//----- nvinfo : EIATTR_SW_WAR
	.align		4
.L_45:
        /*02b0*/ 	.byte	0x04, 0x36
        /*02b2*/ 	.short	(.L_47 - .L_46)
.L_46:
        /*02b4*/ 	.word	0x00000008
.L_47:


//--------------------- .nv.callgraph             --------------------------
	.section	.nv.callgraph,"",@"SHT_CUDA_CALLGRAPH"
	.align	4
	.sectionentsize	8
	.align		4
        /*0000*/ 	.word	0x00000000
	.align		4
        /*0004*/ 	.word	0xffffffff
	.align		4
        /*0008*/ 	.word	index@(_ZN7cutlass13device_kernelINS_4gemm6kernel13GemmUniversalIN4cute5tupleIJiiiiEEENS1_10collective13CollectiveMmaINS1_34MainloopSm90TmaGmmaWarpSpecializedILi4ENS5_IJNS4_1CILi2EEENSA_ILi1EEESC_EEENS1_35KernelTmaWarpSpecializedCooperativeEEENS5_IJNSA_ILi256EEENSA_ILi176EEENSA_ILi64EEEEEENS_6half_tENS5_IJlSC_lEEESK_SL_NS4_8TiledMMAINS4_8MMA_AtomIJNS4_4SM904GMMA25MMA_64x16x16_F32F16F16_SSILNSP_5MajorE0ELSR_0ELNSP_7ScaleInE1ELSS_1EEEEEENS4_6LayoutISD_NS5_IJSC_NSA_ILi0EEESW_EEEEENS5_IJNS4_10UnderscoreESZ_SZ_EEEEENS4_13SM90_TMA_LOADENS4_14ComposedLayoutINS4_7SwizzleILi3ELi4ELi3EEENS4_18smem_ptr_flag_bitsILi16EEENSV_INS5_IJNSA_ILi8EEESI_EEENS5_IJSI_SC_EEEEEEEvNS4_8identityENS4_23SM90_TMA_LOAD_MULTICASTES1C_vS1D_EENS_8epilogue10collective6detail29Sm90TmaWarpSpecializedAdapterINS1H_15DefaultEpilogueISK_SL_SL_NS1G_6thread17LinearCombinationISK_Li1EffLNS1L_9ScaleType4KindE0ELNS_15FloatRoundStyleE2ESK_EENS1_15EpilogueDefaultEEEEEvvEEEEvNT_6ParamsE)
	.align		4
        /*000c*/ 	.word	index@(__assertfail)
	.align		4
        /*0010*/ 	.word	0x00000000
	.align		4
        /*0014*/ 	.word	0xfffffffe
	.align		4
        /*0018*/ 	.word	0x00000000
	.align		4
        /*001c*/ 	.word	0xfffffffd
	.align		4
        /*0020*/ 	.word	0x00000000
	.align		4
        /*0024*/ 	.word	0xfffffffc


//--------------------- .nv.constant4             --------------------------
	.section	.nv.constant4,"a",@progbits
	.align	8
	.align		8
.nv.constant4:
        /*0000*/ 	.dword	__assertfail
	.align		8
        /*0008*/ 	.dword	__unnamed_1
	.align		8
        /*0010*/ 	.dword	_ZN40_INTERNAL_bdebfad3_4_k_cu_0bc6b9bd_176174cuda3std3__45__cpo5beginE
	.align		8
        /*0018*/ 	.dword	_ZN40_INTERNAL_bdebfad3_4_k_cu_0bc6b9bd_176174cuda3std3__45__cpo3endE
	.align		8
        /*0020*/ 	.dword	_ZN40_INTERNAL_bdebfad3_4_k_cu_0bc6b9bd_176174cuda3std3__45__cpo6cbeginE
	.align		8
        /*0028*/ 	.dword	_ZN40_INTERNAL_bdebfad3_4_k_cu_0bc6b9bd_176174cuda3std3__45__cpo4cendE
	.align		8
        /*0030*/ 	.dword	_ZN40_INTERNAL_bdebfad3_4_k_cu_0bc6b9bd_176174cuda3std3__442_GLOBAL__N__bdebfad3_4_k_cu_0bc6b9bd_176176ignoreE
	.align		8
        /*0038*/ 	.dword	_ZN40_INTERNAL_bdebfad3_4_k_cu_0bc6b9bd_176174cuda3std3__419piecewise_constructE
	.align		8
        /*0040*/ 	.dword	_ZN40_INTERNAL_bdebfad3_4_k_cu_0bc6b9bd_176174cuda3std3__48in_placeE
	.align		8
        /*0048*/ 	.dword	_ZN40_INTERNAL_bdebfad3_4_k_cu_0bc6b9bd_176174cuda3std6ranges3__45__cpo4swapE
	.align		8
        /*0050*/ 	.dword	_ZN40_INTERNAL_bdebfad3_4_k_cu_0bc6b9bd_176174cuda3std6ranges3__45__cpo9iter_moveE
	.align		8
        /*0058*/ 	.dword	_ZN40_INTERNAL_bdebfad3_4_k_cu_0bc6b9bd_176174cute7productE
	.align		8
        /*0060*/ 	.dword	_ZN40_INTERNAL_bdebfad3_4_k_cu_0bc6b9bd_176174cute1_E
	.align		8
        /*0068*/ 	.dword	$str$22
	.align		8
        /*0070*/ 	.dword	$str$23


//--------------------- .text._ZN7cutlass13device_kernelINS_4gemm6kernel13GemmUniversalIN4cute5tupleIJiiiiEEENS1_10collective13CollectiveMmaINS1_34MainloopSm90TmaGmmaWarpSpecializedILi4ENS5_IJNS4_1CILi2EEENSA_ILi1EEESC_EEENS1_35KernelTmaWarpSpecializedCooperativeEEENS5_IJNSA_ILi256EEENSA_ILi176EEENSA_ILi64EEEEEENS_6half_tENS5_IJlSC_lEEESK_SL_NS4_8TiledMMAINS4_8MMA_AtomIJNS4_4SM904GMMA25MMA_64x16x16_F32F16F16_SSILNSP_5MajorE0ELSR_0ELNSP_7ScaleInE1ELSS_1EEEEEENS4_6LayoutISD_NS5_IJSC_NSA_ILi0EEESW_EEEEENS5_IJNS4_10UnderscoreESZ_SZ_EEEEENS4_13SM90_TMA_LOADENS4_14ComposedLayoutINS4_7SwizzleILi3ELi4ELi3EEENS4_18smem_ptr_flag_bitsILi16EEENSV_INS5_IJNSA_ILi8EEESI_EEENS5_IJSI_SC_EEEEEEEvNS4_8identityENS4_23SM90_TMA_LOAD_MULTICASTES1C_vS1D_EENS_8epilogue10collective6detail29Sm90TmaWarpSpecializedAdapterINS1H_15DefaultEpilogueISK_SL_SL_NS1G_6thread17LinearCombinationISK_Li1EffLNS1L_9ScaleType4KindE0ELNS_15FloatRoundStyleE2ESK_EENS1_15EpilogueDefaultEEEEEvvEEEEvNT_6ParamsE --------------------------
	.section	.text._ZN7cutlass13device_kernelINS_4gemm6kernel13GemmUniversalIN4cute5tupleIJiiiiEEENS1_10collective13CollectiveMmaINS1_34MainloopSm90TmaGmmaWarpSpecializedILi4ENS5_IJNS4_1CILi2EEENSA_ILi1EEESC_EEENS1_35KernelTmaWarpSpecializedCooperativeEEENS5_IJNSA_ILi256EEENSA_ILi176EEENSA_ILi64EEEEEENS_6half_tENS5_IJlSC_lEEESK_SL_NS4_8TiledMMAINS4_8MMA_AtomIJNS4_4SM904GMMA25MMA_64x16x16_F32F16F16_SSILNSP_5MajorE0ELSR_0ELNSP_7ScaleInE1ELSS_1EEEEEENS4_6LayoutISD_NS5_IJSC_NSA_ILi0EEESW_EEEEENS5_IJNS4_10UnderscoreESZ_SZ_EEEEENS4_13SM90_TMA_LOADENS4_14ComposedLayoutINS4_7SwizzleILi3ELi4ELi3EEENS4_18smem_ptr_flag_bitsILi16EEENSV_INS5_IJNSA_ILi8EEESI_EEENS5_IJSI_SC_EEEEEEEvNS4_8identityENS4_23SM90_TMA_LOAD_MULTICASTES1C_vS1D_EENS_8epilogue10collective6detail29Sm90TmaWarpSpecializedAdapterINS1H_15DefaultEpilogueISK_SL_SL_NS1G_6thread17LinearCombinationISK_Li1EffLNS1L_9ScaleType4KindE0ELNS_15FloatRoundStyleE2ESK_EENS1_15EpilogueDefaultEEEEEvvEEEEvNT_6ParamsE,"ax",@progbits
	.align	128
.text._ZN7cutlass13device_kernelINS_4gemm6kernel13GemmUniversalIN4cute5tupleIJiiiiEEENS1_10collective13CollectiveMmaINS1_34MainloopSm90TmaGmmaWarpSpecializedILi4ENS5_IJNS4_1CILi2EEENSA_ILi1EEESC_EEENS1_35KernelTmaWarpSpecializedCooperativeEEENS5_IJNSA_ILi256EEENSA_ILi176EEENSA_ILi64EEEEEENS_6half_tENS5_IJlSC_lEEESK_SL_NS4_8TiledMMAINS4_8MMA_AtomIJNS4_4SM904GMMA25MMA_64x16x16_F32F16F16_SSILNSP_5MajorE0ELSR_0ELNSP_7ScaleInE1ELSS_1EEEEEENS4_6LayoutISD_NS5_IJSC_NSA_ILi0EEESW_EEEEENS5_IJNS4_10UnderscoreESZ_SZ_EEEEENS4_13SM90_TMA_LOADENS4_14ComposedLayoutINS4_7SwizzleILi3ELi4ELi3EEENS4_18smem_ptr_flag_bitsILi16EEENSV_INS5_IJNSA_ILi8EEESI_EEENS5_IJSI_SC_EEEEEEEvNS4_8identityENS4_23SM90_TMA_LOAD_MULTICASTES1C_vS1D_EENS_8epilogue10collective6detail29Sm90TmaWarpSpecializedAdapterINS1H_15DefaultEpilogueISK_SL_SL_NS1G_6thread17LinearCombinationISK_Li1EffLNS1L_9ScaleType4KindE0ELNS_15FloatRoundStyleE2ESK_EENS1_15EpilogueDefaultEEEEEvvEEEEvNT_6ParamsE:
        .type           _ZN7cutlass13device_kernelINS_4gemm6kernel13GemmUniversalIN4cute5tupleIJiiiiEEENS1_10collective13CollectiveMmaINS1_34MainloopSm90TmaGmmaWarpSpecializedILi4ENS5_IJNS4_1CILi2EEENSA_ILi1EEESC_EEENS1_35KernelTmaWarpSpecializedCooperativeEEENS5_IJNSA_ILi256EEENSA_ILi176EEENSA_ILi64EEEEEENS_6half_tENS5_IJlSC_lEEESK_SL_NS4_8TiledMMAINS4_8MMA_AtomIJNS4_4SM904GMMA25MMA_64x16x16_F32F16F16_SSILNSP_5MajorE0ELSR_0ELNSP_7ScaleInE1ELSS_1EEEEEENS4_6LayoutISD_NS5_IJSC_NSA_ILi0EEESW_EEEEENS5_IJNS4_10UnderscoreESZ_SZ_EEEEENS4_13SM90_TMA_LOADENS4_14ComposedLayoutINS4_7SwizzleILi3ELi4ELi3EEENS4_18smem_ptr_flag_bitsILi16EEENSV_INS5_IJNSA_ILi8EEESI_EEENS5_IJSI_SC_EEEEEEEvNS4_8identityENS4_23SM90_TMA_LOAD_MULTICASTES1C_vS1D_EENS_8epilogue10collective6detail29Sm90TmaWarpSpecializedAdapterINS1H_15DefaultEpilogueISK_SL_SL_NS1G_6thread17LinearCombinationISK_Li1EffLNS1L_9ScaleType4KindE0ELNS_15FloatRoundStyleE2ESK_EENS1_15EpilogueDefaultEEEEEvvEEEEvNT_6ParamsE,@function
        .size           _ZN7cutlass13device_kernelINS_4gemm6kernel13GemmUniversalIN4cute5tupleIJiiiiEEENS1_10collective13CollectiveMmaINS1_34MainloopSm90TmaGmmaWarpSpecializedILi4ENS5_IJNS4_1CILi2EEENSA_ILi1EEESC_EEENS1_35KernelTmaWarpSpecializedCooperativeEEENS5_IJNSA_ILi256EEENSA_ILi176EEENSA_ILi64EEEEEENS_6half_tENS5_IJlSC_lEEESK_SL_NS4_8TiledMMAINS4_8MMA_AtomIJNS4_4SM904GMMA25MMA_64x16x16_F32F16F16_SSILNSP_5MajorE0ELSR_0ELNSP_7ScaleInE1ELSS_1EEEEEENS4_6LayoutISD_NS5_IJSC_NSA_ILi0EEESW_EEEEENS5_IJNS4_10UnderscoreESZ_SZ_EEEEENS4_13SM90_TMA_LOADENS4_14ComposedLayoutINS4_7SwizzleILi3ELi4ELi3EEENS4_18smem_ptr_flag_bitsILi16EEENSV_INS5_IJNSA_ILi8EEESI_EEENS5_IJSI_SC_EEEEEEEvNS4_8identityENS4_23SM90_TMA_LOAD_MULTICASTES1C_vS1D_EENS_8epilogue10collective6detail29Sm90TmaWarpSpecializedAdapterINS1H_15DefaultEpilogueISK_SL_SL_NS1G_6thread17LinearCombinationISK_Li1EffLNS1L_9ScaleType4KindE0ELNS_15FloatRoundStyleE2ESK_EENS1_15EpilogueDefaultEEEEEvvEEEEvNT_6ParamsE,(.L_x_419 - _ZN7cutlass13device_kernelINS_4gemm6kernel13GemmUniversalIN4cute5tupleIJiiiiEEENS1_10collective13CollectiveMmaINS1_34MainloopSm90TmaGmmaWarpSpecializedILi4ENS5_IJNS4_1CILi2EEENSA_ILi1EEESC_EEENS1_35KernelTmaWarpSpecializedCooperativeEEENS5_IJNSA_ILi256EEENSA_ILi176EEENSA_ILi64EEEEEENS_6half_tENS5_IJlSC_lEEESK_SL_NS4_8TiledMMAINS4_8MMA_AtomIJNS4_4SM904GMMA25MMA_64x16x16_F32F16F16_SSILNSP_5MajorE0ELSR_0ELNSP_7ScaleInE1ELSS_1EEEEEENS4_6LayoutISD_NS5_IJSC_NSA_ILi0EEESW_EEEEENS5_IJNS4_10UnderscoreESZ_SZ_EEEEENS4_13SM90_TMA_LOADENS4_14ComposedLayoutINS4_7SwizzleILi3ELi4ELi3EEENS4_18smem_ptr_flag_bitsILi16EEENSV_INS5_IJNSA_ILi8EEESI_EEENS5_IJSI_SC_EEEEEEEvNS4_8identityENS4_23SM90_TMA_LOAD_MULTICASTES1C_vS1D_EENS_8epilogue10collective6detail29Sm90TmaWarpSpecializedAdapterINS1H_15DefaultEpilogueISK_SL_SL_NS1G_6thread17LinearCombinationISK_Li1EffLNS1L_9ScaleType4KindE0ELNS_15FloatRoundStyleE2ESK_EENS1_15EpilogueDefaultEEEEEvvEEEEvNT_6ParamsE)
        .other          _ZN7cutlass13device_kernelINS_4gemm6kernel13GemmUniversalIN4cute5tupleIJiiiiEEENS1_10collective13CollectiveMmaINS1_34MainloopSm90TmaGmmaWarpSpecializedILi4ENS5_IJNS4_1CILi2EEENSA_ILi1EEESC_EEENS1_35KernelTmaWarpSpecializedCooperativeEEENS5_IJNSA_ILi256EEENSA_ILi176EEENSA_ILi64EEEEEENS_6half_tENS5_IJlSC_lEEESK_SL_NS4_8TiledMMAINS4_8MMA_AtomIJNS4_4SM904GMMA25MMA_64x16x16_F32F16F16_SSILNSP_5MajorE0ELSR_0ELNSP_7ScaleInE1ELSS_1EEEEEENS4_6LayoutISD_NS5_IJSC_NSA_ILi0EEESW_EEEEENS5_IJNS4_10UnderscoreESZ_SZ_EEEEENS4_13SM90_TMA_LOADENS4_14ComposedLayoutINS4_7SwizzleILi3ELi4ELi3EEENS4_18smem_ptr_flag_bitsILi16EEENSV_INS5_IJNSA_ILi8EEESI_EEENS5_IJSI_SC_EEEEEEEvNS4_8identityENS4_23SM90_TMA_LOAD_MULTICASTES1C_vS1D_EENS_8epilogue10collective6detail29Sm90TmaWarpSpecializedAdapterINS1H_15DefaultEpilogueISK_SL_SL_NS1G_6thread17LinearCombinationISK_Li1EffLNS1L_9ScaleType4KindE0ELNS_15FloatRoundStyleE2ESK_EENS1_15EpilogueDefaultEEEEEvvEEEEvNT_6ParamsE,@"STO_CUDA_ENTRY STV_DEFAULT"
_ZN7cutlass13device_kernelINS_4gemm6kernel13GemmUniversalIN4cute5tupleIJiiiiEEENS1_10collective13CollectiveMmaINS1_34MainloopSm90TmaGmmaWarpSpecializedILi4ENS5_IJNS4_1CILi2EEENSA_ILi1EEESC_EEENS1_35KernelTmaWarpSpecializedCooperativeEEENS5_IJNSA_ILi256EEENSA_ILi176EEENSA_ILi64EEEEEENS_6half_tENS5_IJlSC_lEEESK_SL_NS4_8TiledMMAINS4_8MMA_AtomIJNS4_4SM904GMMA25MMA_64x16x16_F32F16F16_SSILNSP_5MajorE0ELSR_0ELNSP_7ScaleInE1ELSS_1EEEEEENS4_6LayoutISD_NS5_IJSC_NSA_ILi0EEESW_EEEEENS5_IJNS4_10UnderscoreESZ_SZ_EEEEENS4_13SM90_TMA_LOADENS4_14ComposedLayoutINS4_7SwizzleILi3ELi4ELi3EEENS4_18smem_ptr_flag_bitsILi16EEENSV_INS5_IJNSA_ILi8EEESI_EEENS5_IJSI_SC_EEEEEEEvNS4_8identityENS4_23SM90_TMA_LOAD_MULTICASTES1C_vS1D_EENS_8epilogue10collective6detail29Sm90TmaWarpSpecializedAdapterINS1H_15DefaultEpilogueISK_SL_SL_NS1G_6thread17LinearCombinationISK_Li1EffLNS1L_9ScaleType4KindE0ELNS_15FloatRoundStyleE2ESK_EENS1_15EpilogueDefaultEEEEEvvEEEEvNT_6ParamsE:
[----:B------:R-:W0:Y:S02]  /*0000*/  LDC R1, c[0x0][0x28] ;  /* 0x00000a00ff017b82 */ /* 0x000e240000000800 */
[----:B0-----:R-:W-:Y:S01]  /*0010*/  VIADD R1, R1, 0xfffffff8 ;  /* 0xfffffff801017836 */ /* 0x001fe20000000000 */
[----:B------:R-:W0:Y:S01]  /*0020*/  S2R R6, SR_TID.X ;  /* 0x0000000000067919 */ /* 0x000e220000002100 */
[----:B------:R-:W-:Y:S01]  /*0030*/  ELECT P0, URZ, PT ;  /* 0x00000000003f782f */ /* 0x000fe20003800000 */
[----:B------:R-:W-:Y:S01]  /*0040*/  BSSY B0, `(.L_x_0) ;  /* 0x000000f000007945 */ /* 0x000fe20003800000 */
[--C-:B0-----:R-:W-:Y:S02]  /*0050*/  SHF.R.U32.HI R0, RZ, 0x5, R6.reuse ;  /* 0x00000005ff007819 */ /* 0x101fe40000011606 */
[----:B------:R-:W-:-:S03]  /*0060*/  SHF.R.U32.HI R3, RZ, 0x7, R6 ;  /* 0x00000007ff037819 */ /* 0x000fc60000011606 */
[----:B------:R-:W0:Y:S04]  /*0070*/  SHFL.IDX PT, R2, R0, RZ, 0x1f ;  /* 0x00001fff00027589 */ /* 0x000e2800000e0000 */
[----:B------:R1:W2:Y:S01]  /*0080*/  SHFL.IDX PT, R5, R3, RZ, 0x1f ;  /* 0x00001fff03057589 */ /* 0x0002a200000e0000 */
[----:B0-----:R-:W-:-:S13]  /*0090*/  ISETP.NE.OR P0, PT, R2, RZ, !P0 ;  /* 0x000000ff0200720c */ /* 0x001fda0004705670 */
[----:B-12---:R-:W-:Y:S05]  /*00a0*/  @P0 BRA `(.L_x_1) ;  /* 0x0000000000200947 */ /* 0x006fea0003800000 */
[----:B------:R-:W-:Y:S02]  /*00b0*/  ULDC.64 UR4, c[0x0][0x198] ;  /* 0x0000660000047ab9 */ /* 0x000fe40000000a00 */
[----:B------:R-:W-:Y:S02]  /*00c0*/  UIADD3 UR6, UP0, UR4, 0xf0, URZ ;  /* 0x000000f004067890 */ /* 0x000fe4000ff1e03f */
[----:B------:R-:W-:Y:S02]  /*00d0*/  UIADD3 UR4, UP1, UR4, 0x1f0, URZ ;  /* 0x000001f004047890 */ /* 0x000fe4000ff3e03f */
[----:B------:R-:W-:Y:S02]  /*00e0*/  UIADD3.X UR7, URZ, UR5, URZ, UP0, !UPT ;  /* 0x000000053f077290 */ /* 0x000fe400087fe43f */
[----:B------:R-:W-:-:S07]  /*00f0*/  UIADD3.X UR5, URZ, UR5, URZ, UP1, !UPT ;  /* 0x000000053f057290 */ /* 0x000fce0008ffe43f */
[----:B------:R0:W-:Y:S02]  /*0100*/  UTMACCTL.PF [UR6] ;  /* 0x00000000060079b9 */ /* 0x0001e40008040000 */
[----:B------:R0:W-:Y:S02]  /*0110*/  UTMACCTL.PF [UR4] ;  /* 0x00000000040079b9 */ /* 0x0001e40008040000 */
[----:B0-----:R-:W-:Y:S01]  /*0120*/  NOP ;  /* 0x0000000000007918 */ /* 0x001fe20000000000 */
.L_x_1:
[----:B------:R-:W-:Y:S05]  /*0130*/  BSYNC B0 ;  /* 0x0000000000007941 */ /* 0x000fea0003800000 */
.L_x_0:
[----:B------:R-:W0:Y:S02]  /*0140*/  SHFL.IDX PT, R3, R0, RZ, 0x1f ;  /* 0x00001fff00037589 */ /* 0x000e2400000e0000 */
[----:B0-----:R-:W-:-:S13]  /*0150*/  ISETP.NE.AND P0, PT, R3, RZ, PT ;  /* 0x000000ff0300720c */ /* 0x001fda0003f05270 */
[----:B------:R-:W-:Y:S05]  /*0160*/  @P0 BRA `(.L_x_2) ;  /* 0x0000000000580947 */ /* 0x000fea0003800000 */
[----:B------:R-:W0:Y:S01]  /*0170*/  S2UR UR8, SR_CgaCtaId ;  /* 0x00000000000879c3 */ /* 0x000e220000008800 */
[----:B------:R-:W-:Y:S01]  /*0180*/  UMOV UR4, 0x400 ;  /* 0x0000040000047882 */ /* 0x000fe20000000000 */
[----:B------:R-:W-:Y:S01]  /*0190*/  UMOV UR5, 0x1 ;  /* 0x0000000100057882 */ /* 0x000fe20000000000 */
[----:B------:R-:W-:Y:S01]  /*01a0*/  UMOV UR6, 0x4 ;  /* 0x0000000400067882 */ /* 0x000fe20000000000 */
[----:B------:R-:W-:Y:S01]  /*01b0*/  ELECT P0, URZ, PT ;  /* 0x00000000003f782f */ /* 0x000fe20003800000 */
[----:B------:R-:W-:-:S04]  /*01c0*/  UIADD3 UR6, -UR6, 0x100000, URZ ;  /* 0x0010000006067890 */ /* 0x000fc8000fffe13f */
[----:B------:R-:W-:Y:S02]  /*01d0*/  USHF.L.U32 UR7, UR6, 0xb, URZ ;  /* 0x0000000b06077899 */ /* 0x000fe4000800063f */
[----:B------:R-:W-:Y:S02]  /*01e0*/  USHF.L.U32 UR6, UR6, 0x1, URZ ;  /* 0x0000000106067899 */ /* 0x000fe4000800063f */
[----:B0-----:R-:W-:Y:S02]  /*01f0*/  ULEA UR8, UR8, UR4, 0x18 ;  /* 0x0000000408087291 */ /* 0x001fe4000f8ec03f */
[----:B------:R-:W-:-:S04]  /*0200*/  UIADD3 UR4, -UR5, 0x100000, URZ ;  /* 0x0010000005047890 */ /* 0x000fc8000fffe13f */
[----:B------:R-:W-:Y:S02]  /*0210*/  USHF.L.U32 UR5, UR4, 0xb, URZ ;  /* 0x0000000b04057899 */ /* 0x000fe4000800063f */
[----:B------:R-:W-:Y:S01]  /*0220*/  USHF.L.U32 UR4, UR4, 0x1, URZ ;  /* 0x0000000104047899 */ /* 0x000fe2000800063f */
[----:B------:R-:W0:Y:S11]  /*0230*/  FENCE.VIEW.ASYNC.S ;  /* 0x00000000000073c6 */ /* 0x000e360000000000 */
[----:B0-----:R0:W1:Y:S01]  /*0240*/  SYNCS.EXCH.64 URZ, [UR8], UR4 ;  /* 0x00000004083f75b2 */ /* 0x0010620008000100 */
[----:B------:R0:W2:Y:S01]  /*0250*/  SYNCS.EXCH.64 URZ, [UR8+0x20], UR6 ;  /* 0x00002006083f75b2 */ /* 0x0000a20008000100 */
[----:B------:R0:W3:Y:S01]  /*0260*/  SYNCS.EXCH.64 URZ, [UR8+0x8], UR4 ;  /* 0x00000804083f75b2 */ /* 0x0000e20008000100 */
[----:B------:R0:W4:Y:S01]  /*0270*/  SYNCS.EXCH.64 URZ, [UR8+0x28], UR6 ;  /* 0x00002806083f75b2 */ /* 0x0001220008000100 */
[----:B------:R0:W0:Y:S01]  /*0280*/  SYNCS.EXCH.64 URZ, [UR8+0x10], UR4 ;  /* 0x00001004083f75b2 */ /* 0x0000220008000100 */
[----:B------:R0:W0:Y:S01]  /*0290*/  SYNCS.EXCH.64 URZ, [UR8+0x30], UR6 ;  /* 0x00003006083f75b2 */ /* 0x0000220008000100 */
[----:B------:R0:W0:Y:S01]  /*02a0*/  SYNCS.EXCH.64 URZ, [UR8+0x18], UR4 ;  /* 0x00001804083f75b2 */ /* 0x0000220008000100 */
[----:B------:R0:W0:Y:S01]  /*02b0*/  SYNCS.EXCH.64 URZ, [UR8+0x38], UR6 ;  /* 0x00003806083f75b2 */ /* 0x0000220008000100 */
[----:B------:R-:W-:Y:S01]  /*02c0*/  NOP ;  /* 0x0000000000007918 */ /* 0x000fe20000000000 */
.L_x_2:
[----:B------:R-:W-:Y:S01]  /*02d0*/  SHF.R.S32.HI R4, RZ, 0x1f, R6 ;  /* 0x0000001fff047819 */ /* 0x000fe20000011406 */
[----:B------:R-:W5:Y:S01]  /*02e0*/  SHFL.IDX PT, R0, R0, RZ, 0x1f ;  /* 0x00001fff00007589 */ /* 0x000f6200000e0000 */
[----:B0-----:R-:W0:Y:S01]  /*02f0*/  S2UR UR8, SR_CTAID.X ;  /* 0x00000000000879c3 */ /* 0x001e220000002500 */
[----:B------:R-:W-:Y:S02]  /*0300*/  ELECT P0, URZ, PT ;  /* 0x00000000003f782f */ /* 0x000fe40003800000 */
[----:B------:R-:W-:Y:S01]  /*0310*/  LEA.HI R4, R4, R6, RZ, 0x7 ;  /* 0x0000000604047211 */ /* 0x000fe200078f38ff */
[----:B------:R-:W-:Y:S01]  /*0320*/  ULDC UR4, c[0x0][0x150] ;  /* 0x0000540000047ab9 */ /* 0x000fe20000000800 */
[----:B------:R-:W-:Y:S01]  /*0330*/  SHF.R.S32.HI R8, RZ, 0x1f, R3 ;  /* 0x0000001fff087819 */ /* 0x000fe20000011403 */
[----:B------:R-:W-:Y:S01]  /*0340*/  NOP ;  /* 0x0000000000007918 */ /* 0x000fe20000000000 */
[----:B------:R-:W-:Y:S01]  /*0350*/  LOP3.LUT R4, R4, 0xffffff80, RZ, 0xc0, !PT ;  /* 0xffffff8004047812 */ /* 0x000fe200078ec0ff */
[----:B------:R-:W-:Y:S01]  /*0360*/  NOP ;  /* 0x0000000000007918 */ /* 0x000fe20000000000 */
[----:B------:R-:W-:Y:S01]  /*0370*/  LEA.HI R8, R8, R3, RZ, 0x2 ;  /* 0x0000000308087211 */ /* 0x000fe200078f10ff */
[----:B------:R-:W1:Y:S01]  /*0380*/  LDC R10, c[0x0][0x144] ;  /* 0x00005100ff0a7b82 */ /* 0x000e620000000800 */
[----:B------:R-:W-:Y:S01]  /*0390*/  ISETP.NE.AND P3, PT, R5, RZ, PT ;  /* 0x000000ff0500720c */ /* 0x000fe20003f65270 */
[----:B------:R-:W-:Y:S01]  /*03a0*/  IMAD.IADD R6, R6, 0x1, -R4 ;  /* 0x0000000106067824 */ /* 0x000fe200078e0a04 */
[----:B------:R-:W-:Y:S01]  /*03b0*/  LOP3.LUT R8, R8, 0x3ffffffc, RZ, 0xc0, !PT ;  /* 0x3ffffffc08087812 */ /* 0x000fe200078ec0ff */
[----:B------:R-:W2:Y:S03]  /*03c0*/  S2R R4, SR_CTAID.Y ;  /* 0x0000000000047919 */ /* 0x000ea60000002600 */
[----:B------:R-:W-:Y:S01]  /*03d0*/  SHF.R.S32.HI R7, RZ, 0x1f, R6 ;  /* 0x0000001fff077819 */ /* 0x000fe20000011406 */
[----:B------:R-:W-:Y:S01]  /*03e0*/  IMAD.IADD R8, R3, 0x1, -R8 ;  /* 0x0000000103087824 */ /* 0x000fe200078e0a08 */
[----:B------:R-:W3:Y:S02]  /*03f0*/  LDC R13, c[0x0][0x140] ;  /* 0x00005000ff0d7b82 */ /* 0x000ee40000000800 */
[----:B------:R-:W-:-:S02]  /*0400*/  LEA.HI R7, R7, R6, RZ, 0x3 ;  /* 0x0000000607077211 */ /* 0x000fc400078f18ff */
[----:B-----5:R-:W-:Y:S02]  /*0410*/  ISETP.NE.OR P0, PT, R0, RZ, !P0 ;  /* 0x000000ff0000720c */ /* 0x020fe40004705670 */
[--C-:B------:R-:W-:Y:S02]  /*0420*/  SHF.R.S32.HI R0, RZ, 0x3, R7.reuse ;  /* 0x00000003ff007819 */ /* 0x100fe40000011407 */
[----:B------:R-:W-:Y:S02]  /*0430*/  SHF.R.S32.HI R7, RZ, 0x1f, R7 ;  /* 0x0000001fff077819 */ /* 0x000fe40000011407 */
[----:B0-----:R-:W-:Y:S02]  /*0440*/  I2FP.F32.U32 R9, UR8 ;  /* 0x0000000800097c45 */ /* 0x001fe40008201000 */
[----:B------:R-:W-:-:S03]  /*0450*/  LEA.HI R7, R7, R0, RZ, 0x2 ;  /* 0x0000000007077211 */ /* 0x000fc600078f10ff */
[----:B------:R-:W-:Y:S01]  /*0460*/  FMUL R9, R9, UR4 ;  /* 0x0000000409097c20 */ /* 0x000fe20008400000 */
[----:B------:R-:W-:Y:S01]  /*0470*/  LOP3.LUT R7, R7, 0xfffffffc, RZ, 0xc0, !PT ;  /* 0xfffffffc07077812 */ /* 0x000fe200078ec0ff */
[----:B------:R-:W-:Y:S01]  /*0480*/  VOTEU.ALL UP0, P0 ;  /* 0x00000000003f7886 */ /* 0x000fe20000000000 */
[----:B------:R-:W-:Y:S01]  /*0490*/  ULDC UR4, c[0x0][0x154] ;  /* 0x0000550000047ab9 */ /* 0x000fe20000000800 */
[----:B------:R-:W-:Y:S02]  /*04a0*/  VOTEU.ALL UP1, P0 ;  /* 0x00000000003f7886 */ /* 0x000fe40000020000 */
[----:B------:R-:W0:Y:S01]  /*04b0*/  F2I.U32.TRUNC.NTZ R9, R9 ;  /* 0x0000000900097305 */ /* 0x000e22000020f000 */
[----:B------:R-:W-:Y:S01]  /*04c0*/  IMAD.IADD R7, R0, 0x1, -R7 ;  /* 0x0000000100077824 */ /* 0x000fe200078e0a07 */
[----:B------:R-:W5:Y:S01]  /*04d0*/  @!UP0 S2UR UR7, SR_CgaCtaId ;  /* 0x00000000000789c3 */ /* 0x000f620000008800 */
[----:B------:R-:W-:Y:S01]  /*04e0*/  @!UP0 UMOV UR6, 0x400 ;  /* 0x0000040000068882 */ /* 0x000fe20000000000 */
[----:B---3--:R-:W-:Y:S01]  /*04f0*/  ISETP.EQ.U32.AND P2, PT, R13, 0x1, PT ;  /* 0x000000010d00780c */ /* 0x008fe20003f42070 */
[----:B------:R-:W-:Y:S01]  /*0500*/  IMAD R8, R8, 0x4, R7 ;  /* 0x0000000408087824 */ /* 0x000fe200078e0207 */
[----:B--2---:R-:W-:-:S04]  /*0510*/  I2FP.F32.U32 R3, R4 ;  /* 0x0000000400037245 */ /* 0x004fc80000201000 */
[----:B------:R-:W-:Y:S01]  /*0520*/  LEA.HI R0, R8, R8, RZ, 0x1 ;  /* 0x0000000808007211 */ /* 0x000fe200078f08ff */
[----:B------:R-:W-:Y:S01]  /*0530*/  FMUL R12, R3, UR4 ;  /* 0x00000004030c7c20 */ /* 0x000fe20008400000 */
[----:B------:R-:W2:Y:S01]  /*0540*/  LDC R7, c[0x0][0x148] ;  /* 0x00005200ff077b82 */ /* 0x000ea20000000800 */
[----:B------:R-:W-:Y:S01]  /*0550*/  UMOV UR4, 0x20 ;  /* 0x0000002000047882 */ /* 0x000fe20000000000 */
[----:B------:R-:W-:Y:S01]  /*0560*/  LOP3.LUT R11, R0, 0xfffffffe, RZ, 0xc0, !PT ;  /* 0xfffffffe000b7812 */ /* 0x000fe200078ec0ff */
[----:B0-----:R-:W-:Y:S01]  /*0570*/  IMAD.MOV R15, RZ, RZ, -R9 ;  /* 0x000000ffff0f7224 */ /* 0x001fe200078e0a09 */
[----:B------:R-:W-:Y:S01]  /*0580*/  SHF.R.S32.HI R9, RZ, 0x1f, R2 ;  /* 0x0000001fff097819 */ /* 0x000fe20000011402 */
[----:B------:R-:W0:Y:S01]  /*0590*/  F2I.U32.TRUNC.NTZ R12, R12 ;  /* 0x0000000c000c7305 */ /* 0x000e22000020f000 */
[----:B------:R-:W-:-:S04]  /*05a0*/  @!UP0 UIADD3 UR4, -UR4, 0x100000, URZ ;  /* 0x0010000004048890 */ /* 0x000fc8000fffe13f */
[----:B------:R-:W-:Y:S02]  /*05b0*/  @!UP0 USHF.L.U32 UR5, UR4, 0xb, URZ ;  /* 0x0000000b04058899 */ /* 0x000fe4000800063f */
[----:B------:R-:W-:Y:S01]  /*05c0*/  @!UP0 USHF.L.U32 UR4, UR4, 0x1, URZ ;  /* 0x0000000104048899 */ /* 0x000fe2000800063f */
[----:B-1----:R-:W-:Y:S01]  /*05d0*/  IMAD R3, R10, R15, UR8 ;  /* 0x000000080a037e24 */ /* 0x002fe2000f8e020f */
[----:B------:R-:W-:Y:S01]  /*05e0*/  LEA.HI R9, R9, R2, RZ, 0x2 ;  /* 0x0000000209097211 */ /* 0x000fe200078f10ff */
[C---:B------:R-:W-:Y:S02]  /*05f0*/  IMAD.IADD R0, R8.reuse, 0x1, -R11 ;  /* 0x0000000108007824 */ /* 0x040fe400078e0a0b */
[----:B------:R-:W-:Y:S01]  /*0600*/  IMAD.SHL.U32 R11, R8, 0x4, RZ ;  /* 0x00000004080b7824 */ /* 0x000fe200078e00ff */
[----:B------:R-:W-:Y:S02]  /*0610*/  LOP3.LUT R9, R9, 0xfffffffc, RZ, 0xc0, !PT ;  /* 0xfffffffc09097812 */ /* 0x000fe400078ec0ff */
[----:B------:R-:W-:Y:S01]  /*0620*/  ISETP.NE.AND P4, PT, R0, R3, PT ;  /* 0x000000030000720c */ /* 0x000fe20003f85270 */
[----:B-----5:R-:W-:Y:S01]  /*0630*/  @!UP0 ULEA UR6, UR7, UR6, 0x18 ;  /* 0x0000000607068291 */ /* 0x020fe2000f8ec03f */
[----:B------:R-:W-:Y:S01]  /*0640*/  LOP3.LUT R16, R8, 0xc, R11, 0x78, !PT ;  /* 0x0000000c08107812 */ /* 0x000fe200078e780b */
[----:B------:R-:W-:Y:S01]  /*0650*/  IMAD.IADD R0, R2, 0x1, -R9 ;  /* 0x0000000102007824 */ /* 0x000fe200078e0a09 */
[----:B------:R-:W-:Y:S01]  /*0660*/  VOTEU.ALL UP0, P0 ;  /* 0x00000000003f7886 */ /* 0x000fe20000000000 */
[----:B------:R-:W-:Y:S01]  /*0670*/  LOP3.LUT P0, RZ, R6, 0x7, RZ, 0xc0, !PT ;  /* 0x0000000706ff7812 */ /* 0x000fe2000780c0ff */
[----:B0-----:R-:W-:-:S02]  /*0680*/  IMAD.MOV R14, RZ, RZ, -R12 ;  /* 0x000000ffff0e7224 */ /* 0x001fc400078e0a0c */
[----:B------:R-:W-:Y:S01]  /*0690*/  ISETP.NE.AND P1, PT, R0, 0x3, PT ;  /* 0x000000030000780c */ /* 0x000fe20003f25270 */
[----:B------:R-:W-:Y:S01]  /*06a0*/  VIADD R6, R5, 0xffffffff ;  /* 0xffffffff05067836 */ /* 0x000fe20000000000 */
[----:B------:R-:W-:Y:S01]  /*06b0*/  ISETP.LT.U32.AND P0, PT, R16, 0x2, !P0 ;  /* 0x000000021000780c */ /* 0x000fe20004701070 */
[----:B--2---:R-:W-:Y:S01]  /*06c0*/  IMAD R9, R7, R14, R4 ;  /* 0x0000000e07097224 */ /* 0x004fe200078e0204 */
[----:B------:R-:W-:Y:S01]  /*06d0*/  ISETP.EQ.OR P1, PT, R0, RZ, !P1 ;  /* 0x000000ff0000720c */ /* 0x000fe20004f22670 */
[----:B------:R-:W0:Y:S02]  /*06e0*/  FENCE.VIEW.ASYNC.S ;  /* 0x00000000000073c6 */ /* 0x000e240000000000 */
[----:B0-----:R0:W1:Y:S01]  /*06f0*/  @!UP0 SYNCS.EXCH.64 URZ, [UR6+0x50], UR4 ;  /* 0x00005004063f85b2 */ /* 0x0010620008000100 */
[----:B------:R-:W-:Y:S02]  /*0700*/  @P4 LEA.HI R2, R16, R16, RZ, 0x1 ;  /* 0x0000001010024211 */ /* 0x000fe400078f08ff */
[----:B------:R-:W-:-:S02]  /*0710*/  ISETP.EQ.AND P1, PT, R5, RZ, P1 ;  /* 0x000000ff0500720c */ /* 0x000fc40000f22270 */
[----:B------:R-:W-:Y:S02]  /*0720*/  @P4 SHF.R.S32.HI R2, RZ, 0x1, R2 ;  /* 0x00000001ff024819 */ /* 0x000fe40000011402 */
[----:B------:R-:W-:Y:S02]  /*0730*/  ISETP.GE.U32.AND P6, PT, R6, 0x2, PT ;  /* 0x000000020600780c */ /* 0x000fe40003fc6070 */
[----:B------:R-:W-:Y:S01]  /*0740*/  @P4 ISETP.NE.AND P5, PT, R2, R9, PT ;  /* 0x000000090200420c */ /* 0x000fe20003fa5270 */
[----:B------:R-:W-:Y:S01]  /*0750*/  IMAD.MOV.U32 R2, RZ, RZ, 0x1 ;  /* 0x00000001ff027424 */ /* 0x000fe200078e00ff */
[----:B------:R-:W-:Y:S02]  /*0760*/  SEL R9, RZ, 0x1, !P0 ;  /* 0x00000001ff097807 */ /* 0x000fe40004000000 */
[----:B------:R-:W-:Y:S02]  /*0770*/  @P4 SEL R2, RZ, 0x1, P5 ;  /* 0x00000001ff024807 */ /* 0x000fe40002800000 */
[----:B------:R-:W-:Y:S01]  /*0780*/  SEL R17, RZ, 0x1, !P1 ;  /* 0x00000001ff117807 */ /* 0x000fe20004800000 */
[----:B------:R0:W2:Y:S01]  /*0790*/  @!UP1 SYNCS.EXCH.64 URZ, [UR6+0x58], UR4 ;  /* 0x00005804063f95b2 */ /* 0x0000a20008000100 */
[----:B------:R-:W-:Y:S01]  /*07a0*/  LOP3.LUT R2, R2, R9, RZ, 0xc0, !PT ;  /* 0x0000000902027212 */ /* 0x000fe200078ec0ff */
[----:B------:R-:W-:Y:S01]  /*07b0*/  NOP ;  /* 0x0000000000007918 */ /* 0x000fe20000000000 */
[----:B------:R-:W-:Y:S01]  /*07c0*/  SEL R17, R17, 0x2, P6 ;  /* 0x0000000211117807 */ /* 0x000fe20003000000 */
[----:B------:R-:W-:Y:S06]  /*07d0*/  @!P2 BRA `(.L_x_3) ;  /* 0x000000000008a947 */ /* 0x000fec0003800000 */
[----:B-12-4-:R-:W-:Y:S01]  /*07e0*/  UCGABAR_ARV ;  /* 0x00000000000079c7 */ /* 0x016fe20008000000 */
[----:B------:R-:W-:Y:S05]  /*07f0*/  BRA `(.L_x_4) ;  /* 0x0000000000047947 */ /* 0x000fea0003800000 */
.L_x_3:
[----:B-12-4-:R-:W-:Y:S01]  /*0800*/  NOP ;  /* 0x0000000000007918 */ /* 0x016fe20000000000 */
.L_x_4:
[----:B------:R-:W1:Y:S01]  /*0810*/  LDC R8, c[0x0][0x65c] ;  /* 0x00019700ff087b82 */ /* 0x000e620000000800 */
[----:B------:R-:W-:Y:S01]  /*0820*/  IMAD.MOV.U32 R9, RZ, RZ, RZ ;  /* 0x000000ffff097224 */ /* 0x000fe200078e00ff */
[----:B-1----:R-:W-:Y:S01]  /*0830*/  ISETP.NE.AND P1, PT, R8, 0x1, PT ;  /* 0x000000010800780c */ /* 0x002fe20003f25270 */
[----:B------:R-:W-:-:S12]  /*0840*/  IMAD.U32 R8, RZ, RZ, UR8 ;  /* 0x00000008ff087e24 */ /* 0x000fd8000f8e00ff */
[----:B------:R-:W1:Y:S01]  /*0850*/  @P1 LDC R23, c[0x0][0x10] ;  /* 0x00000400ff171b82 */ /* 0x000e620000000800 */
[----:B------:R-:W-:Y:S02]  /*0860*/  @P1 IMAD.MOV.U32 R5, RZ, RZ, RZ ;  /* 0x000000ffff051224 */ /* 0x000fe400078e00ff */
[----:B------:R-:W-:-:S05]  /*0870*/  @P1 IMAD.MOV.U32 R19, RZ, RZ, RZ ;  /* 0x000000ffff131224 */ /* 0x000fca00078e00ff */
[----:B------:R-:W2:Y:S01]  /*0880*/  @!P1 LDC R11, c[0x0][0xc] ;  /* 0x00000300ff0b9b82 */ /* 0x000ea20000000800 */
[----:B-1----:R-:W-:-:S04]  /*0890*/  @P1 IMAD.WIDE.U32 R22, R23, UR8, R4 ;  /* 0x0000000817161c25 */ /* 0x002fc8000f8e0004 */
[----:B------:R-:W-:Y:S02]  /*08a0*/  @P1 IMAD.IADD R19, R23, 0x1, R19 ;  /* 0x0000000117131824 */ /* 0x000fe400078e0213 */
[----:B--2---:R-:W-:-:S04]  /*08b0*/  @!P1 IMAD.WIDE.U32 R8, R4, R11, R8 ;  /* 0x0000000b04089225 */ /* 0x004fc800078e0008 */
[----:B------:R-:W-:Y:S02]  /*08c0*/  @!P1 IMAD.MOV.U32 R22, RZ, RZ, R8 ;  /* 0x000000ffff169224 */ /* 0x000fe400078e0008 */
[----:B------:R-:W-:Y:S01]  /*08d0*/  @!P1 IMAD.MOV.U32 R19, RZ, RZ, R9 ;  /* 0x000000ffff139224 */ /* 0x000fe200078e0009 */
[----:B------:R-:W-:Y:S06]  /*08e0*/  @!P2 BRA `(.L_x_5) ;  /* 0x00000000000ca947 */ /* 0x000fec0003800000 */
[----:B------:R-:W-:Y:S01]  /*08f0*/  UCGABAR_WAIT ;  /* 0x0000000000007dc7 */ /* 0x000fe20008000000 */
[----:B------:R-:W-:Y:S01]  /*0900*/  CCTL.IVALL ;  /* 0x00000000ff00798f */ /* 0x000fe20002000000 */
[----:B------:R-:W-:Y:S05]  /*0910*/  BRA `(.L_x_6) ;  /* 0x0000000000047947 */ /* 0x000fea0003800000 */
.L_x_5:
[----:B------:R-:W-:Y:S06]  /*0920*/  BAR.SYNC.DEFER_BLOCKING 0x0 ;  /* 0x0000000000007b1d */ /* 0x000fec0000010000 */
.L_x_6:
[----:B------:R-:W-:Y:S05]  /*0930*/  @!P3 BRA `(.L_x_7) ;  /* 0x0000010000e8b947 */ /* 0x000fea0003800000 */
[----:B------:R-:W-:-:S13]  /*0940*/  ISETP.GT.U32.AND P0, PT, R6, 0x1, PT ;  /* 0x000000010600780c */ /* 0x000fda0003f04070 */
[----:B0-----:R-:W-:Y:S05]  /*0950*/  @P0 EXIT ;  /* 0x000000000000094d */ /* 0x001fea0003800000 */
[----:B------:R-:W-:Y:S01]  /*0960*/  IMAD.MOV.U32 R6, RZ, RZ, -0x1 ;  /* 0xffffffffff067424 */ /* 0x000fe200078e00ff */
[----:B------:R-:W-:Y:S01]  /*0970*/  ULDC.64 UR4, c[0x0][0x650] ;  /* 0x0001940000047ab9 */ /* 0x000fe20000000a00 */
[----:B------:R-:W-:Y:S01]  /*0980*/  PRMT R0, RZ, 0x7610, R0 ;  /* 0x00007610ff007816 */ /* 0x000fe20000000000 */
[----:B------:R-:W-:Y:S01]  /*0990*/  IMAD.MOV.U32 R23, RZ, RZ, -0x1 ;  /* 0xffffffffff177424 */ /* 0x000fe200078e00ff */
[----:B------:R-:W-:Y:S01]  /*09a0*/  ISETP.GE.U32.AND P0, PT, R22, UR4, PT ;  /* 0x0000000416007c0c */ /* 0x000fe2000bf06070 */
[----:B------:R0:W-:Y:S01]  /*09b0*/  STL [R1], R6 ;  /* 0x0000000601007387 */ /* 0x0001e20000100800 */
[----:B------:R-:W-:Y:S02]  /*09c0*/  IMAD.MOV.U32 R18, RZ, RZ, -0x1 ;  /* 0xffffffffff127424 */ /* 0x000fe400078e00ff */
[----:B------:R-:W-:-:S13]  /*09d0*/  ISETP.GE.U32.AND.EX P0, PT, R19, UR5, PT, P0 ;  /* 0x0000000513007c0c */ /* 0x000fda000bf06100 */
[----:B0-----:R-:W-:Y:S05]  /*09e0*/  @P0 BRA `(.L_x_8) ;  /* 0x0000000400340947 */ /* 0x001fea0003800000 */
[----:B------:R-:W0:Y:S01]  /*09f0*/  LDC.64 R20, c[0x0][0x628] ;  /* 0x00018a00ff147b82 */ /* 0x000e220000000a00 */
[----:B------:R-:W-:Y:S02]  /*0a00*/  IMAD.MOV.U32 R8, RZ, RZ, R22 ;  /* 0x000000ffff087224 */ /* 0x000fe400078e0016 */
[----:B------:R-:W-:-:S05]  /*0a10*/  IMAD.MOV.U32 R9, RZ, RZ, R19 ;  /* 0x000000ffff097224 */ /* 0x000fca00078e0013 */
[----:B------:R-:W1:Y:S08]  /*0a20*/  LDC R0, c[0x0][0x630] ;  /* 0x00018c00ff007b82 */ /* 0x000e700000000800 */
[----:B------:R-:W2:Y:S01]  /*0a30*/  LDC.64 R24, c[0x0][0x620] ;  /* 0x00018800ff187b82 */ /* 0x000ea20000000a00 */
[----:B0-----:R-:W-:-:S04]  /*0a40*/  ISETP.NE.U32.AND P0, PT, R20, RZ, PT ;  /* 0x000000ff1400720c */ /* 0x001fc80003f05070 */
[----:B------:R-:W-:-:S13]  /*0a50*/  ISETP.NE.AND.EX P0, PT, R21, RZ, PT, P0 ;  /* 0x000000ff1500720c */ /* 0x000fda0003f05300 */
[----:B-12---:R-:W-:Y:S05]  /*0a60*/  @!P0 BRA `(.L_x_9) ;  /* 0x0000000000288947 */ /* 0x006fea0003800000 */
[----:B------:R-:W0:Y:S02]  /*0a70*/  LDC R13, c[0x0][0x634] ;  /* 0x00018d00ff0d7b82 */ /* 0x000e240000000800 */
[----:B0-----:R-:W-:-:S05]  /*0a80*/  IADD3 R13, P0, R22, R13, RZ ;  /* 0x0000000d160d7210 */ /* 0x001fca0007f1e0ff */
[----:B------:R-:W-:-:S04]  /*0a90*/  IMAD.X R15, RZ, RZ, R19, P0 ;  /* 0x000000ffff0f7224 */ /* 0x000fc800000e0613 */
[----:B------:R-:W-:-:S04]  /*0aa0*/  IMAD.WIDE.U32 R8, R15, R20, RZ ;  /* 0x000000140f087225 */ /* 0x000fc800078e00ff */
[----:B------:R-:W-:-:S04]  /*0ab0*/  IMAD.WIDE.U32 R10, P0, R13, R21, R8 ;  /* 0x000000150d0a7225 */ /* 0x000fc80007800008 */
[----:B------:R-:W-:-:S04]  /*0ac0*/  IMAD.WIDE.U32 R8, R13, R20, RZ ;  /* 0x000000140d087225 */ /* 0x000fc800078e00ff */
[----:B------:R-:W-:Y:S01]  /*0ad0*/  IMAD.X R13, RZ, RZ, RZ, P0 ;  /* 0x000000ffff0d7224 */ /* 0x000fe200000e06ff */
[----:B------:R-:W-:Y:S01]  /*0ae0*/  IADD3 RZ, P0, R9, R10, RZ ;  /* 0x0000000a09ff7210 */ /* 0x000fe20007f1e0ff */
[----:B------:R-:W-:-:S04]  /*0af0*/  IMAD.MOV.U32 R12, RZ, RZ, R11 ;  /* 0x000000ffff0c7224 */ /* 0x000fc800078e000b */
[----:B------:R-:W-:-:S08]  /*0b00*/  IMAD.WIDE.U32.X R8, R15, R21, R12, P0 ;  /* 0x000000150f087225 */ /* 0x000fd000000e040c */
.L_x_9:
[----:B------:R-:W0:Y:S01]  /*0b10*/  LDC.64 R20, c[0x0][0x640] ;  /* 0x00019000ff147b82 */ /* 0x000e220000000a00 */
[-CC-:B------:R-:W-:Y:S01]  /*0b20*/  SHF.R.U64 R26, R8, R0.reuse, R9.reuse ;  /* 0x00000000081a7219 */ /* 0x180fe20000001209 */
[----:B------:R-:W-:Y:S01]  /*0b30*/  IMAD.MOV.U32 R18, RZ, RZ, R22 ;  /* 0x000000ffff127224 */ /* 0x000fe200078e0016 */
[----:B------:R-:W-:Y:S01]  /*0b40*/  SHF.R.U32.HI R0, RZ, R0, R9 ;  /* 0x00000000ff007219 */ /* 0x000fe20000011609 */
[----:B------:R-:W-:Y:S01]  /*0b50*/  IMAD R28, R7, R14, R4 ;  /* 0x0000000e071c7224 */ /* 0x000fe200078e0204 */
[----:B------:R-:W-:Y:S01]  /*0b60*/  IADD3 R5, P0, RZ, -R26, RZ ;  /* 0x8000001aff057210 */ /* 0x000fe20007f1e0ff */
[----:B------:R-:W-:Y:S02]  /*0b70*/  IMAD.MOV.U32 R23, RZ, RZ, 0x1 ;  /* 0x00000001ff177424 */ /* 0x000fe400078e00ff */
[----:B------:R-:W1:Y:S02]  /*0b80*/  LDC R6, c[0x0][0x618] ;  /* 0x00018600ff067b82 */ /* 0x000e640000000800 */
[----:B------:R-:W-:-:S04]  /*0b90*/  IMAD.X R9, RZ, RZ, ~R0, P0 ;  /* 0x000000ffff097224 */ /* 0x000fc800000e0e00 */
[-C--:B------:R-:W-:Y:S02]  /*0ba0*/  IMAD R0, R9, R24.reuse, RZ ;  /* 0x0000001809007224 */ /* 0x080fe400078e02ff */
[----:B------:R-:W2:Y:S01]  /*0bb0*/  LDC R11, c[0x0][0x608] ;  /* 0x00018200ff0b7b82 */ /* 0x000ea20000000800 */
[----:B------:R-:W-:-:S04]  /*0bc0*/  IMAD.WIDE.U32 R8, R5, R24, R18 ;  /* 0x0000001805087225 */ /* 0x000fc800078e0012 */
[----:B------:R-:W-:-:S03]  /*0bd0*/  IMAD R5, R5, R25, R0 ;  /* 0x0000001905057224 */ /* 0x000fc600078e0200 */
[----:B------:R-:W3:Y:S01]  /*0be0*/  LDC R12, c[0x0][0x658] ;  /* 0x00019600ff0c7b82 */ /* 0x000ee20000000800 */
[----:B0-----:R-:W-:Y:S01]  /*0bf0*/  ISETP.NE.U32.AND P0, PT, R20, RZ, PT ;  /* 0x000000ff1400720c */ /* 0x001fe20003f05070 */
[----:B------:R-:W-:Y:S02]  /*0c00*/  IMAD.IADD R5, R9, 0x1, R5 ;  /* 0x0000000109057824 */ /* 0x000fe400078e0205 */
[----:B------:R-:W-:Y:S01]  /*0c10*/  IMAD.MOV.U32 R9, RZ, RZ, -0x1 ;  /* 0xffffffffff097424 */ /* 0x000fe200078e00ff */
[----:B------:R-:W-:-:S03]  /*0c20*/  ISETP.NE.AND.EX P0, PT, R21, RZ, PT, P0 ;  /* 0x000000ff1500720c */ /* 0x000fc60003f05300 */
[----:B------:R-:W0:Y:S01]  /*0c30*/  LDC R15, c[0x0][0x600] ;  /* 0x00018000ff0f7b82 */ /* 0x000e220000000800 */
[-CC-:B-1----:R-:W-:Y:S02]  /*0c40*/  SHF.R.U64 R13, R8, R6.reuse, R5.reuse ;  /* 0x00000006080d7219 */ /* 0x182fe40000001205 */
[----:B------:R-:W-:-:S05]  /*0c50*/  SHF.R.U32.HI R0, RZ, R6, R5 ;  /* 0x00000006ff007219 */ /* 0x000fca0000011605 */
[----:B------:R-:W1:Y:S01]  /*0c60*/  LDC R18, c[0x0][0x648] ;  /* 0x00019200ff127b82 */ /* 0x000e620000000800 */
[-CC-:B--2---:R-:W-:Y:S02]  /*0c70*/  SHF.R.U64 R27, R13, R11.reuse, R0.reuse ;  /* 0x0000000b0d1b7219 */ /* 0x184fe40000001200 */
[----:B------:R-:W-:-:S05]  /*0c80*/  SHF.R.U32.HI R5, RZ, R11, R0 ;  /* 0x0000000bff057219 */ /* 0x000fca0000011600 */
[----:B------:R-:W2:Y:S01]  /*0c90*/  LDC R24, c[0x0][0x638] ;  /* 0x00018e00ff187b82 */ /* 0x000ea20000000800 */
[-CC-:B---3--:R-:W-:Y:S02]  /*0ca0*/  SHF.R.U64 R14, R27, R12.reuse, R5.reuse ;  /* 0x0000000c1b0e7219 */ /* 0x188fe40000001205 */
[-C--:B------:R-:W-:Y:S02]  /*0cb0*/  SHF.L.U32 R0, R9, R12.reuse, RZ ;  /* 0x0000000c09007219 */ /* 0x080fe400000006ff */
[----:B------:R-:W-:Y:S01]  /*0cc0*/  SHF.R.U32.HI R5, RZ, R12, R5 ;  /* 0x0000000cff057219 */ /* 0x000fe20000011605 */
[----:B------:R-:W-:Y:S01]  /*0cd0*/  IMAD.MOV.U32 R4, RZ, RZ, R14 ;  /* 0x000000ffff047224 */ /* 0x000fe200078e000e */
[----:B------:R-:W-:Y:S01]  /*0ce0*/  LOP3.LUT R10, RZ, R0, RZ, 0x33, !PT ;  /* 0x00000000ff0a7212 */ /* 0x000fe200078e33ff */
[----:B------:R-:W3:Y:S01]  /*0cf0*/  LDC R25, c[0x0][0x610] ;  /* 0x00018400ff197b82 */ /* 0x000ee20000000800 */
[----:B------:R-:W-:Y:S05]  /*0d00*/  @!P0 BRA `(.L_x_10) ;  /* 0x0000000000288947 */ /* 0x000fea0003800000 */
[----:B------:R-:W4:Y:S02]  /*0d10*/  LDC R9, c[0x0][0x64c] ;  /* 0x00019300ff097b82 */ /* 0x000f240000000800 */
[----:B----4-:R-:W-:-:S05]  /*0d20*/  IADD3 R9, P0, R14, R9, RZ ;  /* 0x000000090e097210 */ /* 0x010fca0007f1e0ff */
        /* <DEDUP_REMOVED lines=8> */
.L_x_10:
[----:B-1----:R-:W-:Y:S01]  /*0db0*/  SHF.R.U64 R4, R4, R18, R5 ;  /* 0x0000001204047219 */ /* 0x002fe20000001205 */
[----:B0-----:R-:W-:Y:S01]  /*0dc0*/  VIADD R6, R15, 0xffffffff ;  /* 0xffffffff0f067836 */ /* 0x001fe20000000000 */
[----:B------:R-:W-:Y:S01]  /*0dd0*/  SHF.L.U32 R0, R23, R12, RZ ;  /* 0x0000000c17007219 */ /* 0x000fe200000006ff */
[----:B------:R-:W-:Y:S01]  /*0de0*/  IMAD.MOV.U32 R18, RZ, RZ, R26 ;  /* 0x000000ffff127224 */ /* 0x000fe200078e001a */
[----:B------:R-:W-:Y:S01]  /*0df0*/  LOP3.LUT R5, R27, R10, RZ, 0xc0, !PT ;  /* 0x0000000a1b057212 */ /* 0x000fe200078ec0ff */
[----:B------:R-:W-:Y:S01]  /*0e00*/  IMAD.MOV R7, RZ, RZ, -R4 ;  /* 0x000000ffff077224 */ /* 0x000fe200078e0a04 */
[----:B------:R-:W-:Y:S02]  /*0e10*/  SEL R3, R3, R28, !P1 ;  /* 0x0000001c03037207 */ /* 0x000fe40004800000 */
[----:B------:R-:W-:Y:S01]  /*0e20*/  LOP3.LUT R6, R13, R6, RZ, 0xc0, !PT ;  /* 0x000000060d067212 */ /* 0x000fe200078ec0ff */
[----:B------:R-:W-:Y:S02]  /*0e30*/  IMAD R4, R0, R4, R5 ;  /* 0x0000000400047224 */ /* 0x000fe400078e0205 */
[----:B--2---:R-:W-:-:S02]  /*0e40*/  IMAD R0, R7, R24, R14 ;  /* 0x0000001807007224 */ /* 0x004fc400078e020e */
[----:B---3--:R-:W-:Y:S02]  /*0e50*/  IMAD R3, R4, R25, R3 ;  /* 0x0000001904037224 */ /* 0x008fe400078e0203 */
[----:B------:R-:W-:Y:S02]  /*0e60*/  IMAD R4, R0, R15, R6 ;  /* 0x0000000f00047224 */ /* 0x000fe400078e0206 */
[----:B------:R-:W-:-:S03]  /*0e70*/  IMAD.MOV.U32 R5, RZ, RZ, 0x1 ;  /* 0x00000001ff057424 */ /* 0x000fc600078e00ff */
[----:B------:R-:W-:Y:S02]  /*0e80*/  SEL R23, R4, R3, !P1 ;  /* 0x0000000304177207 */ /* 0x000fe40004800000 */
[----:B------:R-:W-:Y:S02]  /*0e90*/  SEL R3, R3, R4, !P1 ;  /* 0x0000000403037207 */ /* 0x000fe40004800000 */
[----:B------:R-:W-:-:S03]  /*0ea0*/  PRMT R0, R5, 0x7610, R0 ;  /* 0x0000761005007816 */ /* 0x000fc60000000000 */
[----:B------:R0:W-:Y:S04]  /*0eb0*/  STL [R1], R3 ;  /* 0x0000000301007387 */ /* 0x0001e80000100800 */
.L_x_8:
[----:B------:R-:W-:-:S08]  /*0ec0*/  NOP ;  /* 0x0000000000007918 */ /* 0x000fd00000000000 */
[----:B------:R-:W1:Y:S02]  /*0ed0*/  USETMAXREG.TRY_ALLOC.CTAPOOL UP0, 0xe8 ;  /* 0x000000e8000079c8 */ /* 0x000e640008000600 */
[----:B-1----:R-:W-:-:S13]  /*0ee0*/  PLOP3.LUT P0, PT, PT, PT, UP0, 0x80, 0x0 ;  /* 0x000000000000781c */ /* 0x002fda0003f0f008 */
[----:B------:R-:W-:Y:S05]  /*0ef0*/  @!P0 BRA `(.L_x_8) ;  /* 0xfffffffc00f08947 */ /* 0x000fea000383ffff */
[----:B------:R-:W-:Y:S01]  /*0f00*/  ULDC.64 UR4, c[0x0][0x598] ;  /* 0x0001660000047ab9 */ /* 0x000fe20000000a00 */
[----:B------:R-:W-:Y:S01]  /*0f10*/  ULDC.64 UR54, c[0x0][0x208] ;  /* 0x0000820000367ab9 */ /* 0x000fe20000000a00 */
[----:B------:R-:W-:-:S04]  /*0f20*/  ISETP.NE.U32.AND P0, PT, RZ, UR4, PT ;  /* 0x00000004ff007c0c */ /* 0x000fc8000bf05070 */
[----:B------:R-:W-:-:S13]  /*0f30*/  ISETP.NE.AND.EX P0, PT, RZ, UR5, PT, P0 ;  /* 0x00000005ff007c0c */ /* 0x000fda000bf05300 */
[----:B------:R-:W-:Y:S05]  /*0f40*/  @!P0 BRA `(.L_x_11) ;  /* 0x00000000001c8947 */ /* 0x000fea0003800000 */
[----:B------:R-:W1:Y:S02]  /*0f50*/  LDC.64 R4, c[0x0][0x598] ;  /* 0x00016600ff047b82 */ /* 0x000e640000000a00 */
[----:B-1----:R-:W2:Y:S02]  /*0f60*/  LDG.E.64 R4, desc[UR54][R4.64] ;  /* 0x0000003604047981 */ /* 0x002ea4000c1e1b00 */
[----:B--2---:R-:W-:-:S04]  /*0f70*/  ISETP.NE.U32.AND P0, PT, R4, RZ, PT ;  /* 0x000000ff0400720c */ /* 0x004fc80003f05070 */
[----:B------:R-:W-:-:S13]  /*0f80*/  ISETP.NE.AND.EX P0, PT, R5, RZ, PT, P0 ;  /* 0x000000ff0500720c */ /* 0x000fda0003f05300 */
[----:B------:R-:W-:Y:S05]  /*0f90*/  @!P0 BRA `(.L_x_11) ;  /* 0x0000000000088947 */ /* 0x000fea0003800000 */
[----:B------:R1:W5:Y:S01]  /*0fa0*/  LD.E R201, desc[UR54][R4.64] ;  /* 0x0000003604c97980 */ /* 0x000362000c101900 */
[----:B------:R-:W-:Y:S05]  /*0fb0*/  BRA `(.L_x_12) ;  /* 0x0000000000247947 */ /* 0x000fea0003800000 */
.L_x_11:
[----:B------:R-:W-:Y:S02]  /*0fc0*/  ULDC.64 UR4, c[0x0][0x588] ;  /* 0x0001620000047ab9 */ /* 0x000fe40000000a00 */
[----:B------:R-:W-:-:S04]  /*0fd0*/  ISETP.NE.U32.AND P0, PT, RZ, UR4, PT ;  /* 0x00000004ff007c0c */ /* 0x000fc8000bf05070 */
[----:B------:R-:W-:-:S13]  /*0fe0*/  ISETP.NE.AND.EX P0, PT, RZ, UR5, PT, P0 ;  /* 0x00000005ff007c0c */ /* 0x000fda000bf05300 */
[----:B------:R-:W-:Y:S05]  /*0ff0*/  @!P0 BRA `(.L_x_13) ;  /* 0x00000000000c8947 */ /* 0x000fea0003800000 */
[----:B------:R-:W1:Y:S02]  /*1000*/  LDC.64 R4, c[0x0][0x588] ;  /* 0x00016200ff047b82 */ /* 0x000e640000000a00 */
[----:B-1----:R2:W5:Y:S01]  /*1010*/  LDG.E R201, desc[UR54][R4.64] ;  /* 0x0000003604c97981 */ /* 0x002562000c1e1900 */
[----:B------:R-:W-:Y:S05]  /*1020*/  BRA `(.L_x_12) ;  /* 0x0000000000087947 */ /* 0x000fea0003800000 */
.L_x_13:
[----:B------:R-:W-:Y:S02]  /*1030*/  ULDC UR4, c[0x0][0x580] ;  /* 0x0001600000047ab9 */ /* 0x000fe40000000800 */
[----:B------:R-:W-:-:S07]  /*1040*/  IMAD.U32 R201, RZ, RZ, UR4 ;  /* 0x00000004ffc97e24 */ /* 0x000fce000f8e00ff */
.L_x_12:
[----:B------:R-:W-:Y:S02]  /*1050*/  ULDC.64 UR4, c[0x0][0x5a0] ;  /* 0x0001680000047ab9 */ /* 0x000fe40000000a00 */
[----:B------:R-:W-:-:S04]  /*1060*/  ISETP.NE.U32.AND P0, PT, RZ, UR4, PT ;  /* 0x00000004ff007c0c */ /* 0x000fc8000bf05070 */
[----:B------:R-:W-:-:S13]  /*1070*/  ISETP.NE.AND.EX P0, PT, RZ, UR5, PT, P0 ;  /* 0x00000005ff007c0c */ /* 0x000fda000bf05300 */
[----:B------:R-:W-:Y:S05]  /*1080*/  @!P0 BRA `(.L_x_14) ;  /* 0x00000000001c8947 */ /* 0x000fea0003800000 */
[----:B-12---:R-:W1:Y:S02]  /*1090*/  LDC.64 R4, c[0x0][0x5a0] ;  /* 0x00016800ff047b82 */ /* 0x006e640000000a00 */
[----:B-1----:R-:W2:Y:S02]  /*10a0*/  LDG.E.64 R4, desc[UR54][R4.64] ;  /* 0x0000003604047981 */ /* 0x002ea4000c1e1b00 */
[----:B--2---:R-:W-:-:S04]  /*10b0*/  ISETP.NE.U32.AND P0, PT, R4, RZ, PT ;  /* 0x000000ff0400720c */ /* 0x004fc80003f05070 */
[----:B------:R-:W-:-:S13]  /*10c0*/  ISETP.NE.AND.EX P0, PT, R5, RZ, PT, P0 ;  /* 0x000000ff0500720c */ /* 0x000fda0003f05300 */
[----:B------:R-:W-:Y:S05]  /*10d0*/  @!P0 BRA `(.L_x_14) ;  /* 0x0000000000088947 */ /* 0x000fea0003800000 */
[----:B------:R1:W5:Y:S01]  /*10e0*/  LD.E R200, desc[UR54][R4.64] ;  /* 0x0000003604c87980 */ /* 0x000362000c101900 */
[----:B------:R-:W-:Y:S05]  /*10f0*/  BRA `(.L_x_15) ;  /* 0x0000000000247947 */ /* 0x000fea0003800000 */
.L_x_14:
[----:B------:R-:W-:Y:S02]  /*1100*/  ULDC.64 UR4, c[0x0][0x590] ;  /* 0x0001640000047ab9 */ /* 0x000fe40000000a00 */
[----:B------:R-:W-:-:S04]  /*1110*/  ISETP.NE.U32.AND P0, PT, RZ, UR4, PT ;  /* 0x00000004ff007c0c */ /* 0x000fc8000bf05070 */
[----:B------:R-:W-:-:S13]  /*1120*/  ISETP.NE.AND.EX P0, PT, RZ, UR5, PT, P0 ;  /* 0x00000005ff007c0c */ /* 0x000fda000bf05300 */
[----:B------:R-:W-:Y:S05]  /*1130*/  @!P0 BRA `(.L_x_16) ;  /* 0x00000000000c8947 */ /* 0x000fea0003800000 */
[----:B-12---:R-:W1:Y:S02]  /*1140*/  LDC.64 R4, c[0x0][0x590] ;  /* 0x00016400ff047b82 */ /* 0x006e640000000a00 */
[----:B-1----:R2:W5:Y:S01]  /*1150*/  LDG.E R200, desc[UR54][R4.64] ;  /* 0x0000003604c87981 */ /* 0x002562000c1e1900 */
[----:B------:R-:W-:Y:S05]  /*1160*/  BRA `(.L_x_15) ;  /* 0x0000000000087947 */ /* 0x000fea0003800000 */
.L_x_16:
[----:B------:R-:W-:Y:S02]  /*1170*/  ULDC UR4, c[0x0][0x584] ;  /* 0x0001610000047ab9 */ /* 0x000fe40000000800 */
[----:B------:R-:W-:-:S07]  /*1180*/  IMAD.U32 R200, RZ, RZ, UR4 ;  /* 0x00000004ffc87e24 */ /* 0x000fce000f8e00ff */
.L_x_15:
[----:B------:R-:W-:-:S13]  /*1190*/  LOP3.LUT P0, RZ, R0, 0xff, RZ, 0xc0, !PT ;  /* 0x000000ff00ff7812 */ /* 0x000fda000780c0ff */
[----:B------:R-:W-:Y:S05]  /*11a0*/  @!P0 EXIT ;  /* 0x000000000000894d */ /* 0x000fea0003800000 */
[----:B------:R-:W-:Y:S01]  /*11b0*/  ULDC UR4, c[0x0][0x28c] ;  /* 0x0000a30000047ab9 */ /* 0x000fe20000000800 */
[----:B------:R-:W-:Y:S01]  /*11c0*/  LOP3.LUT R220, R17, 0x1, RZ, 0xfc, !PT ;  /* 0x0000000111dc7812 */ /* 0x000fe200078efcff */
[----:B------:R-:W-:Y:S01]  /*11d0*/  UIADD3 UR4, UR4, 0x3f, URZ ;  /* 0x0000003f04047890 */ /* 0x000fe2000fffe03f */
[----:B------:R-:W-:Y:S01]  /*11e0*/  UMOV UR36, URZ ;  /* 0x0000003f00247c82 */ /* 0x000fe20008000000 */
[----:B------:R-:W-:Y:S02]  /*11f0*/  UMOV UR37, URZ ;  /* 0x0000003f00257c82 */ /* 0x000fe40008000000 */
[----:B------:R-:W-:-:S04]  /*1200*/  USHF.R.S32.HI UR5, URZ, 0x1f, UR4 ;  /* 0x0000001f3f057899 */ /* 0x000fc80008011404 */
[----:B------:R-:W-:-:S04]  /*1210*/  ULEA.HI UR5, UR5, UR4, URZ, 0x6 ;  /* 0x0000000405057291 */ /* 0x000fc8000f8f303f */
[----:B------:R-:W-:-:S12]  /*1220*/  USHF.R.S32.HI UR39, URZ, 0x6, UR5 ;  /* 0x000000063f277899 */ /* 0x000fd80008011405 */
.L_x_384:
[----:B---3--:R-:W3:Y:S01]  /*1230*/  S2R R0, SR_TID.X ;  /* 0x0000000000007919 */ /* 0x008ee20000002100 */
[----:B----4-:R-:W4:Y:S01]  /*1240*/  S2UR UR6, SR_CgaCtaId ;  /* 0x00000000000679c3 */ /* 0x010f220000008800 */
[----:B------:R-:W-:Y:S02]  /*1250*/  UMOV UR38, 0x400 ;  /* 0x0000040000267882 */ /* 0x000fe40000000000 */
[----:B----4-:R-:W-:Y:S01]  /*1260*/  ULEA UR38, UR6, UR38, 0x18 ;  /* 0x0000002606267291 */ /* 0x010fe2000f8ec03f */
[----:B---3--:R-:W-:-:S04]  /*1270*/  LOP3.LUT R0, R0, 0x80, RZ, 0xc0, !PT ;  /* 0x0000008000007812 */ /* 0x008fc800078ec0ff */
[----:B------:R-:W-:-:S06]  /*1280*/  SHF.R.U32.HI R0, RZ, 0x7, R0 ;  /* 0x00000007ff007819 */ /* 0x000fcc0000011600 */
[----:B------:R-:W3:Y:S02]  /*1290*/  SHFL.IDX PT, R0, R0, RZ, 0x1f ;  /* 0x00001fff00007589 */ /* 0x000ee400000e0000 */
[----:B---3--:R-:W-:-:S13]  /*12a0*/  R2UR UR4, R0 ;  /* 0x00000000000472ca */ /* 0x008fda00000e0000 */
[----:B------:R-:W-:-:S04]  /*12b0*/  ULEA.HI UR5, UR4, UR4, URZ, 0x1 ;  /* 0x0000000404057291 */ /* 0x000fc8000f8f083f */
[----:B------:R-:W-:-:S04]  /*12c0*/  ULOP3.LUT UR5, UR5, 0x7fffe, URZ, 0xc0, !UPT ;  /* 0x0007fffe05057892 */ /* 0x000fc8000f8ec03f */
[----:B------:R-:W-:-:S03]  /*12d0*/  UIADD3 UR5, UR4, -UR5, URZ ;  /* 0x8000000504057290 */ /* 0x000fc6000fffe03f */
[----:B------:R-:W-:Y:S01]  /*12e0*/  ULDC UR4, c[0x0][0x28c] ;  /* 0x0000a30000047ab9 */ /* 0x000fe20000000800 */
[----:B------:R-:W-:Y:S01]  /*12f0*/  ULEA UR5, UR5, UR38, 0xd ;  /* 0x0000002605057291 */ /* 0x000fe2000f8e683f */
[----:B------:R-:W-:-:S03]  /*1300*/  ISETP.LT.AND P0, PT, RZ, UR4, PT ;  /* 0x00000004ff007c0c */ /* 0x000fc6000bf01270 */
[----:B------:R-:W-:-:S04]  /*1310*/  UIADD3 UR5, UR5, 0x100, URZ ;  /* 0x0000010005057890 */ /* 0x000fc8000fffe03f */
[----:B------:R-:W-:-:S04]  /*1320*/  USHF.R.U32.HI UR5, URZ, 0x4, UR5 ;  /* 0x000000043f057899 */ /* 0x000fc80008011605 */
[----:B------:R-:W-:Y:S02]  /*1330*/  ULOP3.LUT UR52, UR5, 0x3fff, URZ, 0xc0, !UPT ;  /* 0x00003fff05347892 */ /* 0x000fe4000f8ec03f */
[----:B-12--5:R-:W-:Y:S10]  /*1340*/  @P0 BRA `(.L_x_17) ;  /* 0x0000000000400947 */ /* 0x026ff40003800000 */
[----:B------:R-:W-:Y:S01]  /*1350*/  MOV R0, 0x0 ;  /* 0x0000000000007802 */ /* 0x000fe20000000f00 */
[----:B------:R-:W-:Y:S01]  /*1360*/  ULDC.64 UR4, c[0x4][0x68] ;  /* 0x01001a0000047ab9 */ /* 0x000fe20000000a00 */
[----:B------:R-:W-:Y:S01]  /*1370*/  ULDC.64 UR6, c[0x4][0x8] ;  /* 0x0100020000067ab9 */ /* 0x000fe20000000a00 */
[----:B-12---:R-:W-:Y:S01]  /*1380*/  IMAD.U32 R4, RZ, RZ, UR4 ;  /* 0x00000004ff047e24 */ /* 0x006fe2000f8e00ff */
[----:B------:R1:W2:Y:S01]  /*1390*/  LDC.64 R14, c[0x4][R0] ;  /* 0x01000000000e7b82 */ /* 0x0002a20000000a00 */
[----:B------:R-:W-:Y:S01]  /*13a0*/  IMAD.U32 R5, RZ, RZ, UR5 ;  /* 0x00000005ff057e24 */ /* 0x000fe2000f8e00ff */
[----:B------:R-:W-:Y:S01]  /*13b0*/  ULDC.64 UR4, c[0x4][0x70] ;  /* 0x01001c0000047ab9 */ /* 0x000fe20000000a00 */
[----:B------:R-:W-:Y:S02]  /*13c0*/  IMAD.U32 R10, RZ, RZ, UR6 ;  /* 0x00000006ff0a7e24 */ /* 0x000fe4000f8e00ff */
[----:B------:R-:W-:Y:S02]  /*13d0*/  IMAD.U32 R6, RZ, RZ, UR4 ;  /* 0x00000004ff067e24 */ /* 0x000fe4000f8e00ff */
[----:B------:R-:W-:-:S02]  /*13e0*/  IMAD.U32 R7, RZ, RZ, UR5 ;  /* 0x00000005ff077e24 */ /* 0x000fc4000f8e00ff */
[----:B------:R-:W-:Y:S02]  /*13f0*/  IMAD.U32 R11, RZ, RZ, UR7 ;  /* 0x00000007ff0b7e24 */ /* 0x000fe4000f8e00ff */
[----:B------:R-:W-:Y:S02]  /*1400*/  IMAD.MOV.U32 R8, RZ, RZ, 0x1e1 ;  /* 0x000001e1ff087424 */ /* 0x000fe400078e00ff */
[----:B------:R-:W-:Y:S02]  /*1410*/  IMAD.MOV.U32 R12, RZ, RZ, 0x1 ;  /* 0x00000001ff0c7424 */ /* 0x000fe400078e00ff */
[----:B-1----:R-:W-:-:S07]  /*1420*/  IMAD.MOV.U32 R13, RZ, RZ, RZ ;  /* 0x000000ffff0d7224 */ /* 0x002fce00078e00ff */
[----:B------:R-:W-:-:S07]  /*1430*/  LEPC R20, `(.L_x_17) ;  /* 0x000000001014794e */ /* 0x000fce0000000000 */
[----:B0-2--5:R-:W-:Y:S05]  /*1440*/  CALL.ABS.NOINC R14 ;  /* 0x000000000e007343 */ /* 0x025fea0003c00000 */
.L_x_17:
[----:B------:R-:W-:-:S13]  /*1450*/  ISETP.NE.AND P0, PT, R220, 0x3, PT ;  /* 0x00000003dc00780c */ /* 0x000fda0003f05270 */
[----:B------:R-:W-:Y:S05]  /*1460*/  @!P0 BRA `(.L_x_18) ;  /* 0x0000000000048947 */ /* 0x000fea0003800000 */
[----:B------:R-:W-:Y:S01]  /*1470*/  BPT.TRAP 0x1 ;  /* 0x000000040000795c */ /* 0x000fe20000300000 */
.L_x_18:
[----:B0-----:R-:W-:Y:S02]  /*1480*/  IMAD.U32 R3, RZ, RZ, UR37 ;  /* 0x00000025ff037e24 */ /* 0x001fe4000f8e00ff */
[----:B------:R-:W-:-:S03]  /*1490*/  IMAD.U32 R0, RZ, RZ, UR36 ;  /* 0x00000024ff007e24 */ /* 0x000fc6000f8e00ff */
[----:B------:R-:W-:Y:S02]  /*14a0*/  LEA R3, R3, UR38, 0x3 ;  /* 0x0000002603037c11 */ /* 0x000fe4000f8e18ff */
[----:B------:R-:W-:-:S04]  /*14b0*/  SHF.L.U32 R0, R0, 0x1f, RZ ;  /* 0x0000001f00007819 */ /* 0x000fc800000006ff */
[----:B------:R0:W3:Y:S01]  /*14c0*/  SYNCS.PHASECHK.TRANS64.TRYWAIT P1, [R3+URZ], R0 ;  /* 0x00000000030075a7 */ /* 0x0000e2000802017f */
[----:B------:R-:W-:Y:S05]  /*14d0*/  @!P0 BRA `(.L_x_19) ;  /* 0x0000000000048947 */ /* 0x000fea0003800000 */
[----:B------:R-:W-:Y:S01]  /*14e0*/  BPT.TRAP 0x1 ;  /* 0x000000040000795c */ /* 0x000fe20000300000 */
.L_x_19:
[----:B---3--:R-:W-:Y:S05]  /*14f0*/  @P1 BRA `(.L_x_20) ;  /* 0x0000000000081947 */ /* 0x008fea0003800000 */
[----:B------:R-:W3:Y:S02]  /*1500*/  SYNCS.PHASECHK.TRANS64.TRYWAIT P1, [R3+URZ], R0 ;  /* 0x00000000030075a7 */ /* 0x000ee4000802017f */
[----:B---3--:R-:W-:Y:S05]  /*1510*/  @!P1 BRA `(.L_x_21) ;  /* 0x0000010c00709947 */ /* 0x008fea0003800000 */
.L_x_20:
[----:B------:R-:W-:-:S04]  /*1520*/  UISETP.LT.AND UP0, UPT, UR39, 0x1, UPT ;  /* 0x000000012700788c */ /* 0x000fc8000bf01270 */
[----:B------:R-:W-:-:S06]  /*1530*/  USEL UR4, UR39, 0x1, UP0 ;  /* 0x0000000127047887 */ /* 0x000fcc0008000000 */
[----:B0--3--:R-:W-:Y:S01]  /*1540*/  IMAD.U32 R0, RZ, RZ, UR4 ;  /* 0x00000004ff007e24 */ /* 0x009fe2000f8e00ff */
[----:B------:R-:W-:Y:S05]  /*1550*/  WARPSYNC.ALL ;  /* 0x0000000000007948 */ /* 0x000fea0003800000 */
[----:B------:R-:W-:-:S04]  /*1560*/  IADD3 R0, -R0, UR39, RZ ;  /* 0x0000002700007c10 */ /* 0x000fc8000fffe1ff */
[----:B------:R-:W-:Y:S01]  /*1570*/  ISETP.GE.AND P1, PT, R0, 0x1, PT ;  /* 0x000000010000780c */ /* 0x000fe20003f26270 */
[----:B------:R-:W-:Y:S01]  /*1580*/  UIADD3 UR4, UR38, 0x20100, URZ ;  /* 0x0002010026047890 */ /* 0x000fe2000fffe03f */
[----:B------:R-:W-:Y:S01]  /*1590*/  WARPGROUP.ARRIVE ;  /* 0x00000000000079c5 */ /* 0x000fe20000000000 */
[----:B------:R-:W-:Y:S02]  /*15a0*/  ULOP3.LUT UR52, UR52, 0x10000, URZ, 0xfc, !UPT ;  /* 0x0001000034347892 */ /* 0x000fe4000f8efc3f */
[----:B------:R-:W-:Y:S02]  /*15b0*/  USHF.R.U32.HI UR4, URZ, 0x4, UR4 ;  /* 0x000000043f047899 */ /* 0x000fe40008011604 */
[----:B------:R-:W-:Y:S02]  /*15c0*/  ULEA UR56, UR37, UR52, 0xb ;  /* 0x0000003425387291 */ /* 0x000fe4000f8e583f */
[----:B------:R-:W-:Y:S01]  /*15d0*/  ULOP3.LUT UR4, UR4, 0x3fff, URZ, 0xc0, !UPT ;  /* 0x00003fff04047892 */ /* 0x000fe2000f8ec03f */
[----:B------:R-:W-:Y:S01]  /*15e0*/  UMOV UR41, 0x40000040 ;  /* 0x4000004000297882 */ /* 0x000fe20000000000 */
[----:B------:R-:W-:-:S02]  /*15f0*/  UMOV UR43, 0x40000040 ;  /* 0x40000040002b7882 */ /* 0x000fc40000000000 */
[----:B------:R-:W-:Y:S01]  /*1600*/  ULOP3.LUT UR53, UR4, 0x10000, URZ, 0xfc, !UPT ;  /* 0x0001000004357892 */ /* 0x000fe2000f8efc3f */
[----:B------:R-:W-:Y:S01]  /*1610*/  UMOV UR40, UR56 ;  /* 0x0000003800287c82 */ /* 0x000fe20008000000 */
[----:B------:R-:W-:Y:S02]  /*1620*/  UMOV UR33, UR41 ;  /* 0x0000002900217c82 */ /* 0x000fe40008000000 */
[----:B------:R-:W-:Y:S01]  /*1630*/  UIMAD UR57, UR37, 0x580, UR53 ;  /* 0x00000580253978a4 */ /* 0x000fe2000f8e0235 */
[----:B------:R-:W-:Y:S01]  /*1640*/  UMOV UR32, UR40 ;  /* 0x0000002800207c82 */ /* 0x000fe20008000000 */
[----:B------:R-:W-:Y:S02]  /*1650*/  UMOV UR35, 0x40000040 ;  /* 0x4000004000237882 */ /* 0x000fe40000000000 */
[----:B------:R-:W-:Y:S02]  /*1660*/  UIADD3 UR34, UR57, 0x80, URZ ;  /* 0x0000008039227890 */ /* 0x000fe4000fffe03f */
[----:B------:R-:W-:-:S02]  /*1670*/  UIADD3 UR26, UR57, 0x100, URZ ;  /* 0x00000100391a7890 */ /* 0x000fc4000fffe03f */
[----:B------:R-:W-:Y:S01]  /*1680*/  UMOV UR42, UR57 ;  /* 0x00000039002a7c82 */ /* 0x000fe20008000000 */
[----:B------:R-:W-:Y:S01]  /*1690*/  UMOV UR24, UR40 ;  /* 0x0000002800187c82 */ /* 0x000fe20008000000 */
[----:B------:R-:W-:Y:S01]  /*16a0*/  HGMMA.64x16x16.F32 R192, gdesc[UR40], RZ, !UPT, gsb0 ;  /* 0x0020000028c079f0 */ /* 0x000fe2000c0008ff */
[----:B------:R-:W-:Y:S01]  /*16b0*/  UMOV UR25, UR41 ;  /* 0x0000002900197c82 */ /* 0x000fe20008000000 */
[----:B------:R-:W-:Y:S01]  /*16c0*/  UMOV UR27, 0x40000040 ;  /* 0x40000040001b7882 */ /* 0x000fe20000000000 */
[----:B------:R-:W-:Y:S01]  /*16d0*/  UIADD3 UR18, UR57, 0x180, URZ ;  /* 0x0000018039127890 */ /* 0x000fe2000fffe03f */
[----:B------:R-:W-:Y:S01]  /*16e0*/  UMOV UR16, UR40 ;  /* 0x0000002800107c82 */ /* 0x000fe20008000000 */
        /* <DEDUP_REMOVED lines=31> */
[----:B------:R-:W-:-:S02]  /*18e0*/  WARPGROUP.DEPBAR.LE gsb0, 0x0 ;  /* 0x00008000000079c5 */ /* 0x000fc40000010000 */
[----:B------:R-:W-:-:S06]  /*18f0*/  WARPGROUP.ARRIVE ;  /* 0x00000000000079c5 */ /* 0x000fcc0000000000 */
[----:B------:R-:W-:Y:S03]  /*1900*/  HGMMA.64x16x16.F32 R176, gdesc[UR32], RZ, !UPT, gsb0 ;  /* 0x0020000020b079f0 */ /* 0x000fe6000c0008ff */
[----:B------:R-:W-:Y:S02]  /*1910*/  WARPGROUP.DEPBAR.LE gsb0, 0x0 ;  /* 0x00008000000079c5 */ /* 0x000fe40000010000 */
[----:B------:R-:W-:-:S06]  /*1920*/  WARPGROUP.ARRIVE ;  /* 0x00000000000079c5 */ /* 0x000fcc0000000000 */
[----:B------:R-:W-:Y:S03]  /*1930*/  HGMMA.64x16x16.F32 R160, gdesc[UR24], RZ, !UPT, gsb0 ;  /* 0x0020000018a079f0 */ /* 0x000fe6000c0008ff */
[----:B------:R-:W-:Y:S02]  /*1940*/  WARPGROUP.DEPBAR.LE gsb0, 0x0 ;  /* 0x00008000000079c5 */ /* 0x000fe40000010000 */
[----:B------:R-:W-:-:S06]  /*1950*/  WARPGROUP.ARRIVE ;  /* 0x00000000000079c5 */ /* 0x000fcc0000000000 */
[----:B------:R-:W-:Y:S01]  /*1960*/  HGMMA.64x16x16.F32 R144, gdesc[UR16], RZ, !UPT, gsb0 ;  /* 0x00200000109079f0 */ /* 0x000fe2000c0008ff */
[----:B------:R-:W-:Y:S01]  /*1970*/  UIADD3 UR16, UR56, 0x2, URZ ;  /* 0x0000000238107890 */ /* 0x000fe2000fffe03f */
[----:B------:R-:W-:Y:S01]  /*1980*/  UMOV UR17, 0x40000040 ;  /* 0x4000004000117882 */ /* 0x000fe20000000000 */
[----:B------:R-:W-:Y:S02]  /*1990*/  WARPGROUP.DEPBAR.LE gsb0, 0x0 ;  /* 0x00008000000079c5 */ /* 0x000fe40000010000 */
[----:B------:R-:W-:-:S06]  /*19a0*/  WARPGROUP.ARRIVE ;  /* 0x00000000000079c5 */ /* 0x000fcc0000000000 */
[----:B------:R-:W-:Y:S03]  /*19b0*/  HGMMA.64x16x16.F32 R128, gdesc[UR12], RZ, !UPT, gsb0 ;  /* 0x002000000c8079f0 */ /* 0x000fe6000c0008ff */
        /* <DEDUP_REMOVED lines=18> */
[----:B------:R-:W-:Y:S01]  /*1ae0*/  UMOV UR48, UR58 ;  /* 0x0000003a00307c82 */ /* 0x000fe20008000000 */
[----:B------:R-:W-:Y:S01]  /*1af0*/  UMOV UR49, 0x40000040 ;  /* 0x4000004000317882 */ /* 0x000fe20000000000 */
[----:B------:R-:W-:Y:S01]  /*1b00*/  UMOV UR28, UR48 ;  /* 0x00000030001c7c82 */ /* 0x000fe20008000000 */
        /* <DEDUP_REMOVED lines=17> */
[----:B------:R-:W-:Y:S01]  /*1c20*/  UIADD3 UR58, UR56, 0x404, URZ ;  /* 0x00000404383a7890 */ /* 0x000fe2000fffe03f */
[----:B------:R-:W-:-:S02]  /*1c30*/  WARPGROUP.DEPBAR.LE gsb0, 0x0 ;  /* 0x00008000000079c5 */ /* 0x000fc40000010000 */
[----:B------:R-:W-:-:S06]  /*1c40*/  WARPGROUP.ARRIVE ;  /* 0x00000000000079c5 */ /* 0x000fcc0000000000 */
[----:B------:R-:W-:Y:S01]  /*1c50*/  HGMMA.64x16x16.F32 R24, gdesc[UR48], RZ, !UPT, gsb0 ;  /* 0x00200000301879f0 */ /* 0x000fe2000c0008ff */
[----:B------:R-:W-:Y:S01]  /*1c60*/  UMOV UR50, UR18 ;  /* 0x0000001200327c82 */ /* 0x000fe20008000000 */
[----:B------:R-:W-:Y:S01]  /*1c70*/  UMOV UR51, UR19 ;  /* 0x0000001300337c82 */ /* 0x000fe20008000000 */
[----:B------:R-:W-:Y:S01]  /*1c80*/  UIADD3 UR18, UR57, 0x2, URZ ;  /* 0x0000000239127890 */ /* 0x000fe2000fffe03f */
[----:B------:R-:W-:Y:S01]  /*1c90*/  UMOV UR19, 0x40000040 ;  /* 0x4000004000137882 */ /* 0x000fe20000000000 */
[----:B------:R-:W-:Y:S02]  /*1ca0*/  WARPGROUP.DEPBAR.LE gsb0, 0x0 ;  /* 0x00008000000079c5 */ /* 0x000fe40000010000 */
[----:B------:R-:W-:-:S06]  /*1cb0*/  WARPGROUP.ARRIVE ;  /* 0x00000000000079c5 */ /* 0x000fcc0000000000 */
[----:B------:R-:W-:Y:S01]  /*1cc0*/  HGMMA.64x16x16.F32 R40, gdesc[UR28], RZ, !UPT, gsb0 ;  /* 0x002000001c2879f0 */ /* 0x000fe2000c0008ff */
[----:B------:R-:W-:Y:S01]  /*1cd0*/  UIADD3 UR30, UR57, 0x282, URZ ;  /* 0x00000282391e7890 */ /* 0x000fe2000fffe03f */
[----:B------:R-:W-:Y:S01]  /*1ce0*/  UMOV UR28, UR16 ;  /* 0x00000010001c7c82 */ /* 0x000fe20008000000 */
[----:B------:R-:W-:Y:S01]  /*1cf0*/  UMOV UR29, UR17 ;  /* 0x00000011001d7c82 */ /* 0x000fe20008000000 */
        /* <DEDUP_REMOVED lines=66> */
[----:B------:R-:W-:Y:S03]  /*2120*/  HGMMA.64x16x16.F32 R192, gdesc[UR16], R192, gsb0 ;  /* 0x0020000010c079f0 */ /* 0x000fe600080008c0 */
[----:B------:R-:W-:Y:S02]  /*2130*/  WARPGROUP.DEPBAR.LE gsb0, 0x0 ;  /* 0x00008000000079c5 */ /* 0x000fe40000010000 */
[----:B------:R-:W-:-:S06]  /*2140*/  WARPGROUP.ARRIVE ;  /* 0x00000000000079c5 */ /* 0x000fcc0000000000 */
[----:B------:R-:W-:Y:S03]  /*2150*/  HGMMA.64x16x16.F32 R176, gdesc[UR8], R176, gsb0 ;  /* 0x0020000008b079f0 */ /* 0x000fe600080008b0 */
[----:B------:R-:W-:Y:S02]  /*2160*/  WARPGROUP.DEPBAR.LE gsb0, 0x0 ;  /* 0x00008000000079c5 */ /* 0x000fe40000010000 */
[----:B------:R-:W-:-:S06]  /*2170*/  WARPGROUP.ARRIVE ;  /* 0x00000000000079c5 */ /* 0x000fcc0000000000 */
[----:B------:R-:W-:Y:S01]  /*2180*/  HGMMA.64x16x16.F32 R160, gdesc[UR4], R160, gsb0 ;  /* 0x0020000004a079f0 */ /* 0x000fe200080008a0 */
[----:B------:R-:W-:Y:S02]  /*2190*/  UIADD3 UR4, UR56, 0x402, URZ ;  /* 0x0000040238047890 */ /* 0x000fe4000fffe03f */
        /* <DEDUP_REMOVED lines=46> */
[----:B------:R-:W-:-:S02]  /*2480*/  WARPGROUP.DEPBAR.LE gsb0, 0x0 ;  /* 0x00008000000079c5 */ /* 0x000fc40000010000 */
[----:B------:R-:W-:-:S06]  /*2490*/  WARPGROUP.ARRIVE ;  /* 0x00000000000079c5 */ /* 0x000fcc0000000000 */
[----:B------:R-:W-:Y:S01]  /*24a0*/  HGMMA.64x16x16.F32 R24, gdesc[UR48], R24, gsb0 ;  /* 0x00200000301879f0 */ /* 0x000fe20008000818 */
[----:B------:R-:W-:Y:S01]  /*24b0*/  UIADD3 UR50, UR57, 0x504, URZ ;  /* 0x0000050439327890 */ /* 0x000fe2000fffe03f */
[----:B------:R-:W-:Y:S01]  /*24c0*/  UMOV UR51, 0x40000040 ;  /* 0x4000004000337882 */ /* 0x000fe20000000000 */
[----:B------:R-:W-:Y:S02]  /*24d0*/  WARPGROUP.DEPBAR.LE gsb0, 0x0 ;  /* 0x00008000000079c5 */ /* 0x000fe40000010000 */
[----:B------:R-:W-:-:S06]  /*24e0*/  WARPGROUP.ARRIVE ;  /* 0x00000000000079c5 */ /* 0x000fcc0000000000 */
[----:B------:R-:W-:Y:S01]  /*24f0*/  HGMMA.64x16x16.F32 R40, gdesc[UR40], R40, gsb0 ;  /* 0x00200000282879f0 */ /* 0x000fe20008000828 */
[----:B------:R-:W-:Y:S01]  /*2500*/  UIADD3 UR42, UR57, 0x284, URZ ;  /* 0x00000284392a7890 */ /* 0x000fe2000fffe03f */
[----:B------:R-:W-:Y:S01]  /*2510*/  UMOV UR43, 0x40000040 ;  /* 0x40000040002b7882 */ /* 0x000fe20000000000 */
[----:B------:R-:W-:Y:S02]  /*2520*/  WARPGROUP.DEPBAR.LE gsb0, 0x0 ;  /* 0x00008000000079c5 */ /* 0x000fe40000010000 */
[----:B------:R-:W-:-:S06]  /*2530*/  WARPGROUP.ARRIVE ;  /* 0x00000000000079c5 */ /* 0x000fcc0000000000 */
[----:B------:R-:W-:Y:S01]  /*2540*/  HGMMA.64x16x16.F32 R56, gdesc[UR32], R56, gsb0 ;  /* 0x00200000203879f0 */ /* 0x000fe20008000838 */
[----:B------:R-:W-:Y:S02]  /*2550*/  UIADD3 UR32, UR56, 0x4, URZ ;  /* 0x0000000438207890 */ /* 0x000fe4000fffe03f */
[----:B------:R-:W-:Y:S01]  /*2560*/  UIADD3 UR34, UR57, 0x4, URZ ;  /* 0x0000000439227890 */ /* 0x000fe2000fffe03f */
[----:B------:R-:W-:Y:S01]  /*2570*/  UMOV UR33, 0x40000040 ;  /* 0x4000004000217882 */ /* 0x000fe20000000000 */
[----:B------:R-:W-:Y:S01]  /*2580*/  UMOV UR35, 0x40000040 ;  /* 0x4000004000237882 */ /* 0x000fe20000000000 */
[----:B------:R-:W-:Y:S02]  /*2590*/  UMOV UR41, UR33 ;  /* 0x0000002100297c82 */ /* 0x000fe40008000000 */
[----:B------:R-:W-:Y:S01]  /*25a0*/  UMOV UR40, UR32 ;  /* 0x0000002000287c82 */ /* 0x000fe20008000000 */
[----:B------:R-:W-:Y:S01]  /*25b0*/  UMOV UR48, UR32 ;  /* 0x0000002000307c82 */ /* 0x000fe20008000000 */
[----:B------:R-:W-:Y:S01]  /*25c0*/  UMOV UR49, UR33 ;  /* 0x0000002100317c82 */ /* 0x000fe20008000000 */
[----:B------:R-:W-:-:S02]  /*25d0*/  WARPGROUP.DEPBAR.LE gsb0, 0x0 ;  /* 0x00008000000079c5 */ /* 0x000fc40000010000 */
[----:B------:R-:W-:-:S06]  /*25e0*/  WARPGROUP.ARRIVE ;  /* 0x00000000000079c5 */ /* 0x000fcc0000000000 */
[----:B------:R-:W-:Y:S01]  /*25f0*/  HGMMA.64x16x16.F32 R72, gdesc[UR24], R72, gsb0 ;  /* 0x00200000184879f0 */ /* 0x000fe20008000848 */
[----:B------:R-:W-:Y:S01]  /*2600*/  UIADD3 UR26, UR57, 0x484, URZ ;  /* 0x00000484391a7890 */ /* 0x000fe2000fffe03f */
[----:B------:R-:W-:Y:S01]  /*2610*/  UMOV UR24, UR32 ;  /* 0x0000002000187c82 */ /* 0x000fe20008000000 */
[----:B------:R-:W-:Y:S01]  /*2620*/  UMOV UR25, UR33 ;  /* 0x0000002100197c82 */ /* 0x000fe20008000000 */
[----:B------:R-:W-:Y:S01]  /*2630*/  UMOV UR27, 0x40000040 ;  /* 0x40000040001b7882 */ /* 0x000fe20000000000 */
[----:B------:R-:W-:Y:S02]  /*2640*/  WARPGROUP.DEPBAR.LE gsb0, 0x0 ;  /* 0x00008000000079c5 */ /* 0x000fe40000010000 */
        /* <DEDUP_REMOVED lines=60> */
[----:B------:R-:W-:Y:S01]  /*2a10*/  UIADD3 UR12, UR56, 0x6, URZ ;  /* 0x00000006380c7890 */ /* 0x000fe2000fffe03f */
[----:B------:R-:W-:Y:S01]  /*2a20*/  UMOV UR13, 0x40000040 ;  /* 0x40000040000d7882 */ /* 0x000fe20000000000 */
[----:B------:R-:W-:Y:S01]  /*2a30*/  UIADD3 UR56, UR56, 0x406, URZ ;  /* 0x0000040638387890 */ /* 0x000fe2000fffe03f */
        /* <DEDUP_REMOVED lines=44> */
[----:B------:R-:W-:Y:S01]  /*2d00*/  UMOV UR50, UR14 ;  /* 0x0000000e00327c82 */ /* 0x000fe20008000000 */
[----:B------:R-:W-:Y:S01]  /*2d10*/  UMOV UR51, UR15 ;  /* 0x0000000f00337c82 */ /* 0x000fe20008000000 */
[----:B------:R-:W-:Y:S01]  /*2d20*/  UIADD3 UR14, UR57, 0x6, URZ ;  /* 0x00000006390e7890 */ /* 0x000fe2000fffe03f */
        /* <DEDUP_REMOVED lines=160> */
[----:B------:R-:W-:Y:S05]  /*3730*/  @!P1 BRA `(.L_x_22) ;  /* 0x0000002400109947 */ /* 0x000fea0003800000 */
[----:B------:R-:W-:Y:S01]  /*3740*/  UIADD3 UR56, UR37, 0x1, URZ ;  /* 0x0000000125387890 */ /* 0x000fe2000fffe03f */
[----:B------:R-:W-:Y:S02]  /*3750*/  IMAD.MOV.U32 R3, RZ, RZ, R0 ;  /* 0x000000ffff037224 */ /* 0x000fe400078e0000 */
[----:B-12---:R-:W-:Y:S01]  /*3760*/  IMAD.U32 R4, RZ, RZ, UR37 ;  /* 0x00000025ff047e24 */ /* 0x006fe2000f8e00ff */
[----:B------:R-:W-:-:S04]  /*3770*/  UISETP.NE.AND UP0, UPT, UR56, 0x4, UPT ;  /* 0x000000043800788c */ /* 0x000fc8000bf05270 */
[----:B------:R-:W-:Y:S02]  /*3780*/  USEL UR4, URZ, 0x1, UP0 ;  /* 0x000000013f047887 */ /* 0x000fe40008000000 */
[----:B------:R-:W-:Y:S02]  /*3790*/  USEL UR56, UR56, URZ, UP0 ;  /* 0x0000003f38387287 */ /* 0x000fe40008000000 */
[----:B------:R-:W-:-:S06]  /*37a0*/  ULOP3.LUT UR4, UR36, UR4, URZ, 0x3c, !UPT ;  /* 0x0000000424047292 */ /* 0x000fcc000f8e3c3f */
[----:B------:R-:W-:-:S07]  /*37b0*/  IMAD.U32 R7, RZ, RZ, UR4 ;  /* 0x00000004ff077e24 */ /* 0x000fce000f8e00ff */
.L_x_29:
[----:B------:R-:W-:Y:S05]  /*37c0*/  @!P0 BRA `(.L_x_23) ;  /* 0x0000000000048947 */ /* 0x000fea0003800000 */
[----:B------:R-:W-:Y:S01]  /*37d0*/  BPT.TRAP 0x1 ;  /* 0x000000040000795c */ /* 0x000fe20000300000 */
.L_x_23:
[----:B------:R-:W-:Y:S01]  /*37e0*/  ULEA UR4, UR56, UR38, 0x3 ;  /* 0x0000002638047291 */ /* 0x000fe2000f8e183f */
[----:B------:R-:W-:-:S08]  /*37f0*/  SHF.L.U32 R5, R7, 0x1f, RZ ;  /* 0x0000001f07057819 */ /* 0x000fd000000006ff */
[----:B------:R0:W1:Y:S01]  /*3800*/  SYNCS.PHASECHK.TRANS64.TRYWAIT P1, [UR4], R5 ;  /* 0x00000005ff0075a7 */ /* 0x0000620008020144 */
[----:B------:R-:W-:Y:S05]  /*3810*/  @!P0 BRA `(.L_x_24) ;  /* 0x0000000000048947 */ /* 0x000fea0003800000 */
[----:B------:R-:W-:Y:S01]  /*3820*/  BPT.TRAP 0x1 ;  /* 0x000000040000795c */ /* 0x000fe20000300000 */
.L_x_24:
[----:B-1----:R-:W-:Y:S05]  /*3830*/  @P1 BRA `(.L_x_25) ;  /* 0x0000000000081947 */ /* 0x002fea0003800000 */
[----:B------:R-:W1:Y:S02]  /*3840*/  SYNCS.PHASECHK.TRANS64.TRYWAIT P1, [UR4], R5 ;  /* 0x00000005ff0075a7 */ /* 0x000e640008020144 */
[----:B-1----:R-:W-:Y:S05]  /*3850*/  @!P1 BRA `(.L_x_26) ;  /* 0x000000e800b49947 */ /* 0x002fea0003800000 */
.L_x_25:
[----:B------:R-:W-:Y:S01]  /*3860*/  ULEA UR57, UR56, UR52, 0xb ;  /* 0x0000003438397291 */ /* 0x000fe2000f8e583f */
[----:B------:R-:W-:Y:S01]  /*3870*/  WARPGROUP.ARRIVE ;  /* 0x00000000000079c5 */ /* 0x000fe20000000000 */
[----:B------:R-:W-:Y:S01]  /*3880*/  UIMAD UR58, UR56, 0x580, UR53 ;  /* 0x00000580383a78a4 */ /* 0x000fe2000f8e0235 */
[----:B------:R-:W-:Y:S01]  /*3890*/  UMOV UR5, 0x40000040 ;  /* 0x4000004000057882 */ /* 0x000fe20000000000 */
[----:B------:R-:W-:Y:S02]  /*38a0*/  UMOV UR7, 0x40000040 ;  /* 0x4000004000077882 */ /* 0x000fe40000000000 */
[----:B------:R-:W-:Y:S01]  /*38b0*/  UIADD3 UR10, UR58, 0x80, URZ ;  /* 0x000000803a0a7890 */ /* 0x000fe2000fffe03f */
[----:B------:R-:W-:Y:S02]  /*38c0*/  UMOV UR4, UR57 ;  /* 0x0000003900047c82 */ /* 0x000fe40008000000 */
[----:B------:R-:W-:Y:S01]  /*38d0*/  UMOV UR6, UR58 ;  /* 0x0000003a00067c82 */ /* 0x000fe20008000000 */
[----:B------:R-:W-:Y:S01]  /*38e0*/  UMOV UR8, UR4 ;  /* 0x0000000400087c82 */ /* 0x000fe20008000000 */
[----:B------:R-:W-:Y:S01]  /*38f0*/  HGMMA.64x16x16.F32 R192, gdesc[UR4], R192, gsb0 ;  /* 0x0020000004c079f0 */ /* 0x000fe200080008c0 */
        /* <DEDUP_REMOVED lines=38> */
[----:B------:R-:W-:-:S02]  /*3b60*/  UIADD3 UR4, UR57, 0x2, URZ ;  /* 0x0000000239047890 */ /* 0x000fc4000fffe03f */
[----:B------:R-:W-:Y:S01]  /*3b70*/  UIADD3 UR5, UR58, 0x2, URZ ;  /* 0x000000023a057890 */ /* 0x000fe2000fffe03f */
        /* <DEDUP_REMOVED lines=101> */
[----:B------:R-:W-:Y:S01]  /*41d0*/  UMOV UR8, UR4 ;  /* 0x0000000400087c82 */ /* 0x000fe20008000000 */
[----:B------:R-:W-:Y:S01]  /*41e0*/  UMOV UR9, 0x40000040 ;  /* 0x4000004000097882 */ /* 0x000fe20000000000 */
        /* <DEDUP_REMOVED lines=124> */
[----:B------:R-:W-:Y:S02]  /*49b0*/  WARPGROUP.DEPBAR.LE gsb0, 0x0 ;  /* 0x00008000000079c5 */ /* 0x000fe40000010000 */
[----:B------:R-:W-:-:S06]  /*49c0*/  WARPGROUP.ARRIVE ;  /* 0x00000000000079c5 */ /* 0x000fcc0000000000 */
[----:B------:R-:W-:Y:S01]  /*49d0*/  HGMMA.64x16x16.F32 R152, gdesc[UR12], R152, gsb0 ;  /* 0x002000000c9879f0 */ /* 0x000fe20008000898 */
[----:B------:R-:W-:Y:S02]  /*49e0*/  UIADD3 UR12, UR58, 0x4, URZ ;  /* 0x000000043a0c7890 */ /* 0x000fe4000fffe03f */
[----:B------:R-:W-:Y:S02]  /*49f0*/  UIADD3 UR13, UR58, 0x84, URZ ;  /* 0x000000843a0d7890 */ /* 0x000fe4000fffe03f */
        /* <DEDUP_REMOVED lines=31> */
[----:B------:R-:W-:Y:S01]  /*4bf0*/  UMOV UR10, UR13 ;  /* 0x0000000d000a7c82 */ /* 0x000fe20008000000 */
[----:B------:R-:W-:Y:S01]  /*4c00*/  UMOV UR11, 0x40000040 ;  /* 0x40000040000b7882 */ /* 0x000fe20000000000 */
[----:B------:R-:W-:Y:S01]  /*4c10*/  UMOV UR13, UR5 ;  /* 0x00000005000d7c82 */ /* 0x000fe20008000000 */
        /* <DEDUP_REMOVED lines=97> */
[----:B------:R-:W-:Y:S01]  /*5230*/  UIADD3 UR57, UR57, 0x406, URZ ;  /* 0x0000040639397890 */ /* 0x000fe2000fffe03f */
        /* <DEDUP_REMOVED lines=128> */
[----:B------:R-:W-:Y:S01]  /*5a40*/  BPT.TRAP 0x1 ;  /* 0x000000040000795c */ /* 0x000fe20000300000 */
.L_x_27:
[----:B------:R-:W-:-:S13]  /*5a50*/  ISETP.NE.AND P1, PT, R2, RZ, PT ;  /* 0x000000ff0200720c */ /* 0x000fda0003f25270 */
[----:B01----:R-:W-:-:S05]  /*5a60*/  @P1 LEA R5, R4, UR38, 0x3 ;  /* 0x0000002604051c11 */ /* 0x003fca000f8e18ff */
[----:B------:R-:W-:-:S05]  /*5a70*/  @P1 VIADD R5, R5, 0x20 ;  /* 0x0000002005051836 */ /* 0x000fca0000000000 */
[----:B------:R-:W-:-:S04]  /*5a80*/  @P1 PRMT R5, R16, 0x654, R5 ;  /* 0x0000065410051816 */ /* 0x000fc80000000005 */
[----:B------:R0:W-:Y:S01]  /*5a90*/  @P1 SYNCS.ARRIVE.TRANS64.RED.A1T0 RZ, [R5+URZ], RZ ;  /* 0x000000ff05ff19a7 */ /* 0x0001e2000810043f */
[----:B------:R-:W-:-:S13]  /*5aa0*/  ISETP.GT.U32.AND P1, PT, R17, 0x1, PT ;  /* 0x000000011100780c */ /* 0x000fda0003f24070 */
[----:B0-----:R-:W-:Y:S05]  /*5ab0*/  @P1 BRA `(.L_x_28) ;  /* 0x0000000000041947 */ /* 0x001fea0003800000 */
[----:B------:R-:W-:Y:S01]  /*5ac0*/  BPT.TRAP 0x1 ;  /* 0x000000040000795c */ /* 0x000fe20000300000 */
.L_x_28:
[----:B------:R-:W-:Y:S01]  /*5ad0*/  UIADD3 UR56, UR56, 0x1, URZ ;  /* 0x0000000138387890 */ /* 0x000fe2000fffe03f */
[C---:B------:R-:W-:Y:S01]  /*5ae0*/  ISETP.GT.AND P2, PT, R3.reuse, 0x1, PT ;  /* 0x000000010300780c */ /* 0x040fe20003f44270 */
[----:B------:R-:W-:Y:S02]  /*5af0*/  VIADD R4, R4, 0x1 ;  /* 0x0000000104047836 */ /* 0x000fe40000000000 */
[----:B------:R-:W-:Y:S01]  /*5b00*/  UISETP.NE.AND UP0, UPT, UR56, 0x4, UPT ;  /* 0x000000043800788c */ /* 0x000fe2000bf05270 */
[----:B------:R-:W-:Y:S02]  /*5b10*/  VIADD R3, R3, 0xffffffff ;  /* 0xffffffff03037836 */ /* 0x000fe40000000000 */
[C---:B------:R-:W-:Y:S01]  /*5b20*/  ISETP.NE.AND P1, PT, R4.reuse, 0x4, PT ;  /* 0x000000040400780c */ /* 0x040fe20003f25270 */
[----:B------:R-:W-:Y:S02]  /*5b30*/  USEL UR4, URZ, 0x1, UP0 ;  /* 0x000000013f047887 */ /* 0x000fe40008000000 */
[----:B------:R-:W-:Y:S01]  /*5b40*/  USEL UR56, UR56, URZ, UP0 ;  /* 0x0000003f38387287 */ /* 0x000fe20008000000 */
[----:B------:R-:W-:-:S03]  /*5b50*/  SEL R4, R4, RZ, P1 ;  /* 0x000000ff04047207 */ /* 0x000fc60000800000 */
[----:B------:R-:W-:Y:S01]  /*5b60*/  LOP3.LUT R7, R7, UR4, RZ, 0x3c, !PT ;  /* 0x0000000407077c12 */ /* 0x000fe2000f8e3cff */
[----:B------:R-:W-:Y:S07]  /*5b70*/  @P2 BRA `(.L_x_29) ;  /* 0xffffffdc00102947 */ /* 0x000fee000383ffff */
.L_x_22:
[----:B------:R-:W0:Y:S02]  /*5b80*/  LDC R3, c[0x0][0x28c] ;  /* 0x0000a300ff037b82 */ /* 0x000e240000000800 */
[----:B0-----:R-:W-:-:S13]  /*5b90*/  ISETP.GE.AND P1, PT, R3, 0x1, PT ;  /* 0x000000010300780c */ /* 0x001fda0003f26270 */
[----:B------:R-:W-:Y:S05]  /*5ba0*/  @!P1 BRA `(.L_x_30) ;  /* 0x0000000000349947 */ /* 0x000fea0003800000 */
[----:B------:R-:W-:Y:S05]  /*5bb0*/  @!P0 BRA `(.L_x_31) ;  /* 0x0000000000048947 */ /* 0x000fea0003800000 */
[----:B------:R-:W-:Y:S01]  /*5bc0*/  BPT.TRAP 0x1 ;  /* 0x000000040000795c */ /* 0x000fe20000300000 */
.L_x_31:
[----:B------:R-:W-:Y:S01]  /*5bd0*/  ISETP.NE.AND P0, PT, R2, RZ, PT ;  /* 0x000000ff0200720c */ /* 0x000fe20003f05270 */
[----:B------:R-:W-:-:S12]  /*5be0*/  IMAD.U32 R3, RZ, RZ, UR38 ;  /* 0x00000026ff037e24 */ /* 0x000fd8000f8e00ff */
[----:B------:R-:W-:-:S04]  /*5bf0*/  @P0 VIADD R0, R0, UR37 ;  /* 0x0000002500000c36 */ /* 0x000fc80008000000 */
[----:B------:R-:W-:-:S05]  /*5c00*/  @P0 IMAD.SHL.U32 R0, R0, 0x8, RZ ;  /* 0x0000000800000824 */ /* 0x000fca00078e00ff */
[----:B------:R-:W-:-:S04]  /*5c10*/  @P0 LOP3.LUT R0, R0, 0x18, RZ, 0xc0, !PT ;  /* 0x0000001800000812 */ /* 0x000fc800078ec0ff */
[----:B------:R-:W-:-:S04]  /*5c20*/  @P0 IADD3 R3, R3, 0x20, R0 ;  /* 0x0000002003030810 */ /* 0x000fc80007ffe000 */
[----:B------:R-:W-:-:S04]  /*5c30*/  @P0 PRMT R3, R16, 0x654, R3 ;  /* 0x0000065410030816 */ /* 0x000fc80000000003 */
[----:B------:R0:W-:Y:S01]  /*5c40*/  @P0 SYNCS.ARRIVE.TRANS64.RED.A1T0 RZ, [R3+URZ], RZ ;  /* 0x000000ff03ff09a7 */ /* 0x0001e2000810043f */
[----:B------:R-:W-:-:S13]  /*5c50*/  ISETP.GT.U32.AND P0, PT, R17, 0x1, PT ;  /* 0x000000011100780c */ /* 0x000fda0003f04070 */
[----:B0-----:R-:W-:Y:S05]  /*5c60*/  @P0 BRA `(.L_x_30) ;  /* 0x0000000000040947 */ /* 0x001fea0003800000 */
[----:B------:R-:W-:Y:S01]  /*5c70*/  BPT.TRAP 0x1 ;  /* 0x000000040000795c */ /* 0x000fe20000300000 */
.L_x_30:
[----:B------:R-:W3:Y:S01]  /*5c80*/  LDL.LU R9, [R1] ;  /* 0x0000000001097983 */ /* 0x000ee20000300800 */
[----:B------:R-:W0:Y:S01]  /*5c90*/  LDC R6, c[0x0][0x288] ;  /* 0x0000a200ff067b82 */ /* 0x000e220000000800 */
[----:B------:R-:W4:Y:S01]  /*5ca0*/  S2R R10, SR_TID.X ;  /* 0x00000000000a7919 */ /* 0x000f220000002100 */
[----:B------:R-:W-:Y:S01]  /*5cb0*/  UIADD3 UR37, UR39, UR37, URZ ;  /* 0x0000002527257290 */ /* 0x000fe2000fffe03f */
[----:B------:R-:W-:Y:S01]  /*5cc0*/  IMAD R23, R23, 0xb0, RZ ;  /* 0x000000b017177824 */ /* 0x000fe200078e02ff */
[----:B------:R-:W-:Y:S01]  /*5cd0*/  ULDC UR8, c[0x0][0x284] ;  /* 0x0000a10000087ab9 */ /* 0x000fe20000000800 */
[----:B------:R-:W-:Y:S01]  /*5ce0*/  ULDC.64 UR6, c[0x0][0x5d0] ;  /* 0x0001740000067ab9 */ /* 0x000fe20000000a00 */
[----:B------:R-:W-:-:S04]  /*5cf0*/  USHF.R.U32.HI UR4, URZ, 0x2, UR37 ;  /* 0x000000023f047899 */ /* 0x000fc80008011625 */
[----:B------:R-:W-:Y:S01]  /*5d00*/  ULOP3.LUT UR4, UR4, 0x1, URZ, 0xc0, !UPT ;  /* 0x0000000104047892 */ /* 0x000fe2000f8ec03f */
[--C-:B----4-:R-:W-:Y:S02]  /*5d10*/  SHF.R.U32.HI R0, RZ, 0x7, R10.reuse ;  /* 0x00000007ff007819 */ /* 0x110fe4000001160a */
[----:B------:R-:W-:Y:S02]  /*5d20*/  SHF.R.U32.HI R3, RZ, 0x2, R10 ;  /* 0x00000002ff037819 */ /* 0x000fe4000001160a */
[----:B------:R-:W-:Y:S02]  /*5d30*/  LOP3.LUT R0, R0, 0x1, RZ, 0xc0, !PT ;  /* 0x0000000100007812 */ /* 0x000fe400078ec0ff */
[----:B-12---:R-:W-:Y:S02]  /*5d40*/  LOP3.LUT R4, R10, 0x60, RZ, 0xc0, !PT ;  /* 0x000000600a047812 */ /* 0x006fe400078ec0ff */
[----:B------:R-:W-:Y:S01]  /*5d50*/  LOP3.LUT R3, R3, 0x7, RZ, 0xc0, !PT ;  /* 0x0000000703037812 */ /* 0x000fe200078ec0ff */
[----:B------:R-:W-:Y:S01]  /*5d60*/  IMAD.SHL.U32 R8, R0, 0x40, RZ ;  /* 0x0000004000087824 */ /* 0x000fe200078e00ff */
[----:B------:R-:W-:-:S04]  /*5d70*/  SHF.R.U32.HI R4, RZ, 0x1, R4 ;  /* 0x00000001ff047819 */ /* 0x000fc80000011604 */
[--C-:B------:R-:W-:Y:S02]  /*5d80*/  IADD3 R7, RZ, -R4, -R3.reuse ;  /* 0x80000004ff077210 */ /* 0x100fe40007ffe803 */
[----:B------:R-:W-:Y:S02]  /*5d90*/  LOP3.LUT R5, R8, 0x40, R3, 0xe2, !PT ;  /* 0x0000004008057812 */ /* 0x000fe400078ee203 */
[----:B------:R-:W-:Y:S02]  /*5da0*/  LOP3.LUT R3, R10, 0x3, RZ, 0xc0, !PT ;  /* 0x000000030a037812 */ /* 0x000fe400078ec0ff */
[----:B0-----:R-:W-:-:S03]  /*5db0*/  ISETP.GE.AND P0, PT, R23, R6, PT ;  /* 0x000000061700720c */ /* 0x001fc60003f06270 */
[----:B------:R-:W-:Y:S02]  /*5dc0*/  IMAD R12, R3, -0x2, R6 ;  /* 0xfffffffe030c7824 */ /* 0x000fe400078e0206 */
[----:B------:R-:W-:Y:S01]  /*5dd0*/  IMAD.SHL.U32 R6, R10, 0x2, RZ ;  /* 0x000000020a067824 */ /* 0x000fe200078e00ff */
[----:B------:R-:W-:Y:S01]  /*5de0*/  UISETP.GT.U32.AND UP1, UPT, UR37, 0x3, UPT ;  /* 0x000000032500788c */ /* 0x000fe2000bf24070 */
[----:B------:R-:W-:Y:S01]  /*5df0*/  SHF.R.S32.HI R15, RZ, 0x1f, R18 ;  /* 0x0000001fff0f7819 */ /* 0x000fe20000011412 */
[----:B------:R-:W-:Y:S02]  /*5e00*/  UISETP.NE.U32.AND UP0, UPT, UR4, 0x1, UPT ;  /* 0x000000010400788c */ /* 0x000fe4000bf05070 */
[----:B------:R-:W-:Y:S01]  /*5e10*/  LOP3.LUT R6, R23, 0x6, R6, 0xf8, !PT ;  /* 0x0000000617067812 */ /* 0x000fe200078ef806 */
[----:B------:R-:W-:Y:S01]  /*5e20*/  UISETP.LT.U32.AND UP1, UPT, UR39, 0x4, UP1 ;  /* 0x000000042700788c */ /* 0x000fe20008f21070 */
[----:B------:R-:W-:Y:S01]  /*5e30*/  IMAD R0, R0, -0x40, R7 ;  /* 0xffffffc000007824 */ /* 0x000fe200078e0207 */
[----:B------:R-:W-:Y:S01]  /*5e40*/  UISETP.GT.U32.AND UP0, UPT, UR39, 0x3, !UP0 ;  /* 0x000000032700788c */ /* 0x000fe2000c704070 */
[----:B------:R-:W-:Y:S01]  /*5e50*/  IMAD R11, R15, UR6, RZ ;  /* 0x000000060f0b7c24 */ /* 0x000fe2000f8e02ff */
[----:B------:R-:W-:Y:S01]  /*5e60*/  SHF.R.S32.HI R7, RZ, 0x1f, R6 ;  /* 0x0000001fff077819 */ /* 0x000fe20000011406 */
[----:B------:R-:W-:-:S02]  /*5e70*/  USEL UR5, URZ, 0x1, !UP1 ;  /* 0x000000013f057887 */ /* 0x000fc4000c800000 */
[----:B------:R-:W-:Y:S01]  /*5e80*/  USEL UR4, URZ, 0x1, !UP0 ;  /* 0x000000013f047887 */ /* 0x000fe2000c000000 */
[C---:B------:R-:W-:Y:S01]  /*5e90*/  IMAD R13, R18.reuse, UR7, R11 ;  /* 0x00000007120d7c24 */ /* 0x040fe2000f8e020b */
[----:B------:R-:W-:Y:S01]  /*5ea0*/  ULOP3.LUT UR37, UR37, 0x3, URZ, 0xc0, !UPT ;  /* 0x0000000325257892 */ /* 0x000fe2000f8ec03f */
[----:B------:R-:W-:Y:S01]  /*5eb0*/  IMAD.WIDE.U32 R10, R18, UR6, R6 ;  /* 0x00000006120a7c25 */ /* 0x000fe2000f8e0006 */
[----:B------:R-:W-:-:S03]  /*5ec0*/  ULOP3.LUT UR36, UR4, UR36, UR5, 0x96, !UPT ;  /* 0x0000002404247292 */ /* 0x000fc6000f8e9605 */
[----:B------:R-:W-:Y:S02]  /*5ed0*/  IMAD.IADD R11, R11, 0x1, R13 ;  /* 0x000000010b0b7824 */ /* 0x000fe400078e020d */
[----:B---3--:R-:W-:-:S05]  /*5ee0*/  IMAD.SHL.U32 R3, R9, 0x100, RZ ;  /* 0x0000010009037824 */ /* 0x008fca00078e00ff */
[----:B------:R-:W-:Y:S01]  /*5ef0*/  ISETP.GE.OR P0, PT, R3, UR8, P0 ;  /* 0x0000000803007c0c */ /* 0x000fe20008706670 */
[----:B------:R-:W-:-:S03]  /*5f00*/  IMAD.WIDE R8, R9, 0x100, RZ ;  /* 0x0000010009087825 */ /* 0x000fc600078e02ff */
[----:B------:R-:W-:Y:S02]  /*5f10*/  LOP3.LUT R5, R8, R5, R4, 0xfe, !PT ;  /* 0x0000000508057212 */ /* 0x000fe400078efe04 */
[----:B------:R-:W-:Y:S01]  /*5f20*/  IADD3 R4, -R3, UR8, R0 ;  /* 0x0000000803047c10 */ /* 0x000fe2000fffe100 */
[----:B------:R-:W-:Y:S02]  /*5f30*/  IMAD.IADD R3, R12, 0x1, -R23 ;  /* 0x000000010c037824 */ /* 0x000fe400078e0a17 */
[----:B------:R-:W-:-:S04]  /*5f40*/  IMAD.MOV.U32 R0, RZ, RZ, -0x1 ;  /* 0xffffffffff007424 */ /* 0x000fc800078e00ff */
[----:B------:R-:W-:Y:S05]  /*5f50*/  @P0 BRA `(.L_x_32) ;  /* 0x000000a400a40947 */ /* 0x000fea0003800000 */
[----:B------:R-:W0:Y:S01]  /*5f60*/  LDC.64 R206, c[0x0][0x5c8] ;  /* 0x00017200ffce7b82 */ /* 0x000e220000000a00 */
[----:B-----5:R-:W-:Y:S01]  /*5f70*/  FSETP.NEU.AND P2, PT, R200, RZ, PT ;  /* 0x000000ffc800720b */ /* 0x020fe20003f4d000 */
[----:B------:R-:W-:Y:S01]  /*5f80*/  BSSY B0, `(.L_x_32) ;  /* 0x0000a66000007945 */ /* 0x000fe20003800000 */
[----:B------:R-:W-:-:S04]  /*5f90*/  ISETP.GT.AND P0, PT, R3, RZ, PT ;  /* 0x000000ff0300720c */ /* 0x000fc80003f04270 */
[----:B------:R-:W-:Y:S01]  /*5fa0*/  ISETP.GT.AND P1, PT, R4, RZ, P0 ;  /* 0x000000ff0400720c */ /* 0x000fe20000724270 */
[-C--:B0-----:R-:W-:Y:S02]  /*5fb0*/  IMAD R14, R9, R206.reuse, RZ ;  /* 0x000000ce090e7224 */ /* 0x081fe400078e02ff */
[----:B------:R-:W-:-:S04]  /*5fc0*/  IMAD.WIDE.U32 R12, R5, R206, R10 ;  /* 0x000000ce050c7225 */ /* 0x000fc800078e000a */
[----:B------:R-:W-:-:S04]  /*5fd0*/  IMAD R211, R5, R207, R14 ;  /* 0x000000cf05d37224 */ /* 0x000fc800078e020e */
[----:B------:R-:W-:Y:S01]  /*5fe0*/  IMAD.IADD R211, R13, 0x1, R211 ;  /* 0x000000010dd37824 */ /* 0x000fe200078e02d3 */
[----:B------:R-:W-:Y:S06]  /*5ff0*/  @!P2 BRA `(.L_x_33) ;  /* 0x000000740088a947 */ /* 0x000fec0003800000 */
[----:B------:R-:W0:Y:S01]  /*6000*/  LDC.64 R204, c[0x0][0x5b8] ;  /* 0x00016e00ffcc7b82 */ /* 0x000e220000000a00 */
[----:B------:R-:W-:-:S07]  /*6010*/  ULDC.64 UR4, c[0x0][0x5c0] ;  /* 0x0001700000047ab9 */ /* 0x000fce0000000a00 */
[----:B------:R-:W1:Y:S08]  /*6020*/  LDC.64 R202, c[0x0][0x5b0] ;  /* 0x00016c00ffca7b82 */ /* 0x000e700000000a00 */
[----:B------:R-:W2:Y:S01]  /*6030*/  LDC.64 R20, c[0x0][0x5a8] ;  /* 0x00016a00ff147b82 */ /* 0x000ea20000000a00 */
[-C--:B0-----:R-:W-:Y:S02]  /*6040*/  IMAD R8, R15, R204.reuse, RZ ;  /* 0x000000cc0f087224 */ /* 0x081fe400078e02ff */
[----:B------:R-:W-:-:S04]  /*6050*/  IMAD.WIDE.U32 R10, R18, R204, R6 ;  /* 0x000000cc120a7225 */ /* 0x000fc800078e0006 */
[----:B------:R-:W-:Y:S02]  /*6060*/  IMAD R205, R18, R205, R8 ;  /* 0x000000cd12cd7224 */ /* 0x000fe400078e0208 */
[----:B-1----:R-:W-:Y:S02]  /*6070*/  IMAD R8, R9, R202, RZ ;  /* 0x000000ca09087224 */ /* 0x002fe400078e02ff */
[----:B------:R-:W-:Y:S02]  /*6080*/  IMAD.IADD R9, R11, 0x1, R205 ;  /* 0x000000010b097824 */ /* 0x000fe400078e02cd */
[----:B------:R-:W-:Y:S02]  /*6090*/  IMAD R23, R5, R203, R8 ;  /* 0x000000cb05177224 */ /* 0x000fe400078e0208 */
[----:B------:R-:W-:-:S04]  /*60a0*/  IMAD.MOV.U32 R8, RZ, RZ, R10 ;  /* 0x000000ffff087224 */ /* 0x000fc800078e000a */
[----:B------:R-:W-:-:S04]  /*60b0*/  IMAD.WIDE.U32 R14, R5, R202, R8 ;  /* 0x000000ca050e7225 */ /* 0x000fc800078e0008 */
[----:B------:R-:W-:Y:S01]  /*60c0*/  IMAD.IADD R13, R15, 0x1, R23 ;  /* 0x000000010f0d7824 */ /* 0x000fe200078e0217 */
[----:B--2---:R-:W-:-:S04]  /*60d0*/  LEA R208, P2, R14, R20, 0x1 ;  /* 0x000000140ed07211 */ /* 0x004fc800078408ff */
[----:B------:R-:W-:-:S05]  /*60e0*/  LEA.HI.X R209, R14, R21, R13, 0x1, P2 ;  /* 0x000000150ed17211 */ /* 0x000fca00010f0c0d */
[----:B------:R0:W2:Y:S01]  /*60f0*/  @P1 LDG.E.LTC128B.U16 R210, desc[UR54][R208.64] ;  /* 0x00000036d0d21981 */ /* 0x0000a2000c1e1520 */
[----:B------:R-:W-:Y:S01]  /*6100*/  IMAD.WIDE.U32 R14, R5, R202, R6 ;  /* 0x000000ca050e7225 */ /* 0x000fe200078e0006 */
[----:B------:R-:W-:Y:S01]  /*6110*/  ISETP.GT.AND P3, PT, R3, 0x1, PT ;  /* 0x000000010300780c */ /* 0x000fe20003f64270 */
[----:B------:R-:W-:Y:S02]  /*6120*/  BSSY B1, `(.L_x_34) ;  /* 0x0000012000017945 */ /* 0x000fe40003800000 */
[----:B0-----:R-:W-:Y:S02]  /*6130*/  IMAD.IADD R209, R23, 0x1, R15 ;  /* 0x0000000117d17824 */ /* 0x001fe400078e020f */
[----:B------:R-:W-:Y:S01]  /*6140*/  IMAD.MOV.U32 R208, RZ, RZ, R14 ;  /* 0x000000ffffd07224 */ /* 0x000fe200078e000e */
[----:B------:R-:W-:-:S03]  /*6150*/  LEA R14, P2, R12, UR4, 0x1 ;  /* 0x000000040c0e7c11 */ /* 0x000fc6000f8408ff */
[----:B------:R-:W-:Y:S01]  /*6160*/  IMAD.WIDE.U32 R208, R18, R204, R208 ;  /* 0x000000cc12d07225 */ /* 0x000fe200078e00d0 */
[----:B------:R-:W-:Y:S02]  /*6170*/  LEA.HI.X R15, R12, UR5, R211, 0x1, P2 ;  /* 0x000000050c0f7c11 */ /* 0x000fe400090f0cd3 */
[----:B------:R-:W-:Y:S02]  /*6180*/  ISETP.GT.AND P2, PT, R4, RZ, P3 ;  /* 0x000000ff0400720c */ /* 0x000fe40001f44270 */
[----:B------:R-:W-:Y:S01]  /*6190*/  LEA R12, P4, R208, R20, 0x1 ;  /* 0x00000014d00c7211 */ /* 0x000fe200078808ff */
[----:B--2---:R-:W-:Y:S01]  /*61a0*/  HADD2.F32 R13, -RZ, R210.H0_H0 ;  /* 0x200000d2ff0d7230 */ /* 0x004fe20000004100 */
[----:B------:R-:W-:-:S04]  /*61b0*/  PRMT R214, R210, 0x7610, R214 ;  /* 0x00007610d2d67816 */ /* 0x000fc800000000d6 */
[----:B------:R-:W-:-:S04]  /*61c0*/  FMUL R13, R13, R200 ;  /* 0x000000c80d0d7220 */ /* 0x000fc80000400000 */
[----:B------:R-:W-:Y:S01]  /*61d0*/  FFMA R13, R192, R201, R13 ;  /* 0x000000c9c00d7223 */ /* 0x000fe2000000000d */
[----:B------:R-:W-:-:S04]  /*61e0*/  IMAD.IADD R192, R205, 0x1, R209 ;  /* 0x00000001cdc07824 */ /* 0x000fc800078e02d1 */
[----:B------:R-:W-:Y:S02]  /*61f0*/  F2FP.F16.F32.PACK_AB R209, RZ, R13 ;  /* 0x0000000dffd1723e */ /* 0x000fe400000000ff */
[----:B------:R-:W-:-:S03]  /*6200*/  LEA.HI.X R13, R208, R21, R192, 0x1, P4 ;  /* 0x00000015d00d7211 */ /* 0x000fc600020f0cc0 */
[----:B------:R0:W-:Y:S01]  /*6210*/  @P1 STG.E.U16 desc[UR54][R14.64], R209 ;  /* 0x000000d10e001986 */ /* 0x0001e2000c101536 */
[----:B------:R-:W-:Y:S05]  /*6220*/  @!P2 BRA `(.L_x_35) ;  /* 0x000000000004a947 */ /* 0x000fea0003800000 */
[----:B------:R1:W5:Y:S02]  /*6230*/  LDG.E.LTC128B.U16 R214, desc[UR54][R12.64+0x2] ;  /* 0x000002360cd67981 */ /* 0x000364000c1e1520 */
.L_x_35:
[----:B------:R-:W-:Y:S05]  /*6240*/  BSYNC B1 ;  /* 0x0000000000017941 */ /* 0x000fea0003800000 */
.L_x_34:
[----:B0----5:R-:W-:Y:S01]  /*6250*/  HADD2.F32 R209, -RZ, R214.H0_H0 ;  /* 0x200000d6ffd17230 */ /* 0x021fe20000004100 */
[C---:B------:R-:W-:Y:S01]  /*6260*/  SHF.L.U64.HI R211, R202.reuse, 0x3, R203 ;  /* 0x00000003cad37819 */ /* 0x040fe200000102cb */
[----:B------:R-:W-:Y:S01]  /*6270*/  IMAD.SHL.U32 R210, R202, 0x8, RZ ;  /* 0x00000008cad27824 */ /* 0x000fe200078e00ff */
[----:B------:R-:W-:Y:S02]  /*6280*/  ISETP.GT.AND P1, PT, R4, 0x8, P0 ;  /* 0x000000080400780c */ /* 0x000fe40000724270 */
[----:B------:R-:W-:Y:S01]  /*6290*/  FMUL R192, R209, R200 ;  /* 0x000000c8d1c07220 */ /* 0x000fe20000400000 */
[----:B------:R-:W-:-:S04]  /*62a0*/  IMAD.WIDE.U32 R212, R5, R202, R210 ;  /* 0x000000ca05d47225 */ /* 0x000fc800078e00d2 */
[----:B------:R-:W-:Y:S01]  /*62b0*/  FFMA R192, R193, R201, R192 ;  /* 0x000000c9c1c07223 */ /* 0x000fe200000000c0 */
[----:B------:R-:W-:Y:S01]  /*62c0*/  IMAD.IADD R215, R23, 0x1, R213 ;  /* 0x0000000117d77824 */ /* 0x000fe200078e02d5 */
[----:B------:R-:W-:-:S03]  /*62d0*/  IADD3 R193, P4, R10, R212, RZ ;  /* 0x000000d40ac17210 */ /* 0x000fc60007f9e0ff */
[----:B------:R-:W-:Y:S02]  /*62e0*/  F2FP.F16.F32.PACK_AB R209, RZ, R192 ;  /* 0x000000c0ffd1723e */ /* 0x000fe400000000ff */
[----:B------:R-:W-:Y:S01]  /*62f0*/  IMAD.X R208, R215, 0x1, R9, P4 ;  /* 0x00000001d7d07824 */ /* 0x000fe200020e0609 */
[----:B------:R-:W-:Y:S02]  /*6300*/  LEA R192, P4, R193, R20, 0x1 ;  /* 0x00000014c1c07211 */ /* 0x000fe400078808ff */
[----:B------:R-:W-:Y:S02]  /*6310*/  PRMT R216, R209, 0x7610, R216 ;  /* 0x00007610d1d87816 */ /* 0x000fe400000000d8 */
[----:B------:R-:W-:-:S03]  /*6320*/  LEA.HI.X R193, R193, R21, R208, 0x1, P4 ;  /* 0x00000015c1c17211 */ /* 0x000fc600020f0cd0 */
[----:B------:R0:W-:Y:S04]  /*6330*/  @P2 STG.E.U16 desc[UR54][R14.64+0x2], R216 ;  /* 0x000002d80e002986 */ /* 0x0001e8000c101536 */
[----:B------:R2:W3:Y:S01]  /*6340*/  @P1 LDG.E.LTC128B.U16 R214, desc[UR54][R192.64] ;  /* 0x00000036c0d61981 */ /* 0x0004e2000c1e1520 */
[C---:B------:R-:W-:Y:S01]  /*6350*/  IMAD.SHL.U32 R219, R206.reuse, 0x10, RZ ;  /* 0x00000010cedb7824 */ /* 0x040fe200078e00ff */
[----:B------:R-:W-:Y:S01]  /*6360*/  SHF.L.U64.HI R218, R206, 0x4, R207 ;  /* 0x00000004ceda7819 */ /* 0x000fe200000102cf */
[----:B------:R-:W-:Y:S01]  /*6370*/  BSSY B1, `(.L_x_36) ;  /* 0x0000011000017945 */ /* 0x000fe20003800000 */
[----:B--2---:R-:W-:-:S05]  /*6380*/  IADD3 R192, P2, R6, R212, RZ ;  /* 0x000000d406c07210 */ /* 0x004fca0007f5e0ff */
[----:B------:R-:W-:Y:S02]  /*6390*/  IMAD.X R193, R7, 0x1, R215, P2 ;  /* 0x0000000107c17824 */ /* 0x000fe400010e06d7 */
[----:B------:R-:W-:-:S03]  /*63a0*/  IMAD.WIDE.U32 R192, R18, R204, R192 ;  /* 0x000000cc12c07225 */ /* 0x000fc600078e00c0 */
[----:B------:R-:W-:Y:S01]  /*63b0*/  LEA R208, P2, R192, R20, 0x1 ;  /* 0x00000014c0d07211 */ /* 0x000fe200078408ff */
[----:B---3--:R-:W-:-:S05]  /*63c0*/  HADD2.F32 R209, -RZ, R214.H0_H0 ;  /* 0x200000d6ffd17230 */ /* 0x008fca0000004100 */
[----:B------:R-:W-:-:S04]  /*63d0*/  FMUL R209, R209, R200 ;  /* 0x000000c8d1d17220 */ /* 0x000fc80000400000 */
[----:B------:R-:W-:Y:S01]  /*63e0*/  FFMA R194, R194, R201, R209 ;  /* 0x000000c9c2c27223 */ /* 0x000fe200000000d1 */
[----:B------:R-:W-:-:S04]  /*63f0*/  IMAD.IADD R209, R205, 0x1, R193 ;  /* 0x00000001cdd17824 */ /* 0x000fc800078e02c1 */
[----:B------:R-:W-:Y:S02]  /*6400*/  F2FP.F16.F32.PACK_AB R194, RZ, R194 ;  /* 0x000000c2ffc2723e */ /* 0x000fe400000000ff */
[----:B------:R-:W-:Y:S02]  /*6410*/  LEA.HI.X R209, R192, R21, R209, 0x1, P2 ;  /* 0x00000015c0d17211 */ /* 0x000fe400010f0cd1 */
[----:B------:R-:W-:Y:S02]  /*6420*/  IADD3 R192, P4, R219, R14, RZ ;  /* 0x0000000edbc07210 */ /* 0x000fe40007f9e0ff */
[----:B------:R-:W-:-:S03]  /*6430*/  ISETP.GT.AND P2, PT, R4, 0x8, P3 ;  /* 0x000000080400780c */ /* 0x000fc60001f44270 */
[----:B------:R-:W-:-:S05]  /*6440*/  IMAD.X R193, R218, 0x1, R15, P4 ;  /* 0x00000001dac17824 */ /* 0x000fca00020e060f */
[----:B------:R0:W-:Y:S05]  /*6450*/  @P1 STG.E.U16 desc[UR54][R192.64], R194 ;  /* 0x000000c2c0001986 */ /* 0x0001ea000c101536 */
[----:B------:R-:W-:Y:S05]  /*6460*/  @!P2 BRA `(.L_x_37) ;  /* 0x000000000004a947 */ /* 0x000fea0003800000 */
[----:B------:R2:W5:Y:S02]  /*6470*/  LDG.E.LTC128B.U16 R214, desc[UR54][R208.64+0x2] ;  /* 0x00000236d0d67981 */ /* 0x000564000c1e1520 */
.L_x_37:
[----:B------:R-:W-:Y:S05]  /*6480*/  BSYNC B1 ;  /* 0x0000000000017941 */ /* 0x000fea0003800000 */
.L_x_36:
[----:B-----5:R-:W-:Y:S01]  /*6490*/  HADD2.F32 R217, -RZ, R214.H0_H0 ;  /* 0x200000d6ffd97230 */ /* 0x020fe20000004100 */
[----:B------:R-:W-:Y:S01]  /*64a0*/  ISETP.GT.AND P1, PT, R3, 0x8, PT ;  /* 0x000000080300780c */ /* 0x000fe20003f24270 */
[----:B------:R-:W-:Y:S03]  /*64b0*/  BSSY B1, `(.L_x_38) ;  /* 0x0000008000017945 */ /* 0x000fe60003800000 */
[----:B0-----:R-:W-:Y:S01]  /*64c0*/  FMUL R194, R217, R200 ;  /* 0x000000c8d9c27220 */ /* 0x001fe20000400000 */
[----:B------:R-:W-:-:S03]  /*64d0*/  ISETP.GT.AND P4, PT, R4, RZ, P1 ;  /* 0x000000ff0400720c */ /* 0x000fc60000f84270 */
[----:B------:R-:W-:-:S05]  /*64e0*/  FFMA R194, R195, R201, R194 ;  /* 0x000000c9c3c27223 */ /* 0x000fca00000000c2 */
[----:B------:R-:W-:-:S05]  /*64f0*/  F2FP.F16.F32.PACK_AB R194, RZ, R194 ;  /* 0x000000c2ffc2723e */ /* 0x000fca00000000ff */
[----:B------:R0:W-:Y:S01]  /*6500*/  @P2 STG.E.U16 desc[UR54][R192.64+0x2], R194 ;  /* 0x000002c2c0002986 */ /* 0x0001e2000c101536 */
[----:B------:R-:W-:Y:S05]  /*6510*/  @!P4 BRA `(.L_x_39) ;  /* 0x000000000004c947 */ /* 0x000fea0003800000 */
[----:B------:R3:W5:Y:S02]  /*6520*/  LDG.E.LTC128B.U16 R214, desc[UR54][R12.64+0x10] ;  /* 0x000010360cd67981 */ /* 0x000764000c1e1520 */
.L_x_39:
[----:B------:R-:W-:Y:S05]  /*6530*/  BSYNC B1 ;  /* 0x0000000000017941 */ /* 0x000fea0003800000 */
.L_x_38:
[----:B-----5:R-:W-:Y:S01]  /*6540*/  HADD2.F32 R195, -RZ, R214.H0_H0 ;  /* 0x200000d6ffc37230 */ /* 0x020fe20000004100 */
[----:B------:R-:W-:Y:S01]  /*6550*/  ISETP.GT.AND P2, PT, R3, 0x9, PT ;  /* 0x000000090300780c */ /* 0x000fe20003f44270 */
[----:B------:R-:W-:Y:S03]  /*6560*/  BSSY B1, `(.L_x_40) ;  /* 0x0000008000017945 */ /* 0x000fe60003800000 */
[----:B------:R-:W-:Y:S01]  /*6570*/  FMUL R195, R195, R200 ;  /* 0x000000c8c3c37220 */ /* 0x000fe20000400000 */
[----:B------:R-:W-:-:S03]  /*6580*/  ISETP.GT.AND P5, PT, R4, RZ, P2 ;  /* 0x000000ff0400720c */ /* 0x000fc600017a4270 */
[----:B------:R-:W-:-:S05]  /*6590*/  FFMA R195, R196, R201, R195 ;  /* 0x000000c9c4c37223 */ /* 0x000fca00000000c3 */
[----:B------:R-:W-:-:S05]  /*65a0*/  F2FP.F16.F32.PACK_AB R195, RZ, R195 ;  /* 0x000000c3ffc3723e */ /* 0x000fca00000000ff */
[----:B------:R4:W-:Y:S01]  /*65b0*/  @P4 STG.E.U16 desc[UR54][R14.64+0x10], R195 ;  /* 0x000010c30e004986 */ /* 0x0009e2000c101536 */
[----:B------:R-:W-:Y:S05]  /*65c0*/  @!P5 BRA `(.L_x_41) ;  /* 0x000000000004d947 */ /* 0x000fea0003800000 */
[----:B------:R0:W5:Y:S02]  /*65d0*/  LDG.E.LTC128B.U16 R214, desc[UR54][R12.64+0x12] ;  /* 0x000012360cd67981 */ /* 0x000164000c1e1520 */
.L_x_41:
[----:B------:R-:W-:Y:S05]  /*65e0*/  BSYNC B1 ;  /* 0x0000000000017941 */ /* 0x000fea0003800000 */
.L_x_40:
[----:B----45:R-:W-:Y:S01]  /*65f0*/  HADD2.F32 R195, -RZ, R214.H0_H0 ;  /* 0x200000d6ffc37230 */ /* 0x030fe20000004100 */
[----:B------:R-:W-:Y:S01]  /*6600*/  ISETP.GT.AND P4, PT, R4, 0x8, P1 ;  /* 0x000000080400780c */ /* 0x000fe20000f84270 */
[----:B------:R-:W-:Y:S01]  /*6610*/  BSSY B1, `(.L_x_42) ;  /* 0x0000008000017945 */ /* 0x000fe20003800000 */
[----:B------:R-:W-:Y:S02]  /*6620*/  PRMT R196, R214, 0x7610, R196 ;  /* 0x00007610d6c47816 */ /* 0x000fe400000000c4 */
[----:B0-----:R-:W-:-:S04]  /*6630*/  FMUL R194, R195, R200 ;  /* 0x000000c8c3c27220 */ /* 0x001fc80000400000 */
[----:B------:R-:W-:-:S05]  /*6640*/  FFMA R194, R197, R201, R194 ;  /* 0x000000c9c5c27223 */ /* 0x000fca00000000c2 */
[----:B------:R-:W-:-:S05]  /*6650*/  F2FP.F16.F32.PACK_AB R194, RZ, R194 ;  /* 0x000000c2ffc2723e */ /* 0x000fca00000000ff */
[----:B------:R0:W-:Y:S01]  /*6660*/  @P5 STG.E.U16 desc[UR54][R14.64+0x12], R194 ;  /* 0x000012c20e005986 */ /* 0x0001e2000c101536 */
[----:B------:R-:W-:Y:S05]  /*6670*/  @!P4 BRA `(.L_x_43) ;  /* 0x000000000004c947 */ /* 0x000fea0003800000 */
[----:B------:R4:W5:Y:S02]  /*6680*/  LDG.E.LTC128B.U16 R196, desc[UR54][R208.64+0x10] ;  /* 0x00001036d0c47981 */ /* 0x000964000c1e1520 */
.L_x_43:
[----:B------:R-:W-:Y:S05]  /*6690*/  BSYNC B1 ;  /* 0x0000000000017941 */ /* 0x000fea0003800000 */
.L_x_42:
[----:B-----5:R-:W-:Y:S01]  /*66a0*/  HADD2.F32 R195, -RZ, R196.H0_H0 ;  /* 0x200000c4ffc37230 */ /* 0x020fe20000004100 */
[----:B------:R-:W-:Y:S01]  /*66b0*/  ISETP.GT.AND P5, PT, R4, 0x8, P2 ;  /* 0x000000080400780c */ /* 0x000fe200017a4270 */
[----:B------:R-:W-:Y:S03]  /*66c0*/  BSSY B1, `(.L_x_44) ;  /* 0x0000007000017945 */ /* 0x000fe60003800000 */
[----:B------:R-:W-:-:S04]  /*66d0*/  FMUL R195, R195, R200 ;  /* 0x000000c8c3c37220 */ /* 0x000fc80000400000 */
[----:B------:R-:W-:-:S05]  /*66e0*/  FFMA R195, R198, R201, R195 ;  /* 0x000000c9c6c37223 */ /* 0x000fca00000000c3 */
[----:B------:R-:W-:-:S05]  /*66f0*/  F2FP.F16.F32.PACK_AB R195, RZ, R195 ;  /* 0x000000c3ffc3723e */ /* 0x000fca00000000ff */
[----:B------:R0:W-:Y:S01]  /*6700*/  @P4 STG.E.U16 desc[UR54][R192.64+0x10], R195 ;  /* 0x000010c3c0004986 */ /* 0x0001e2000c101536 */
[----:B------:R-:W-:Y:S05]  /*6710*/  @!P5 BRA `(.L_x_45) ;  /* 0x000000000004d947 */ /* 0x000fea0003800000 */
[----:B------:R0:W5:Y:S02]  /*6720*/  LDG.E.LTC128B.U16 R196, desc[UR54][R208.64+0x12] ;  /* 0x00001236d0c47981 */ /* 0x000164000c1e1520 */
.L_x_45:
[----:B------:R-:W-:Y:S05]  /*6730*/  BSYNC B1 ;  /* 0x0000000000017941 */ /* 0x000fea0003800000 */
.L_x_44:
[----:B-----5:R-:W-:Y:S01]  /*6740*/  HADD2.F32 R11, -RZ, R196.H0_H0 ;  /* 0x200000c4ff0b7230 */ /* 0x020fe20000004100 */
[----:B------:R-:W-:Y:S01]  /*6750*/  ISETP.GT.AND P4, PT, R4, 0x80, P0 ;  /* 0x000000800400780c */ /* 0x000fe20000784270 */
[----:B------:R-:W-:Y:S02]  /*6760*/  IMAD.MOV.U32 R214, RZ, RZ, R212 ;  /* 0x000000ffffd67224 */ /* 0x000fe400078e00d4 */
[----:B------:R-:W-:Y:S02]  /*6770*/  IMAD R203, R203, 0x78, RZ ;  /* 0x00000078cbcb7824 */ /* 0x000fe400078e02ff */
[----:B------:R-:W-:Y:S01]  /*6780*/  FMUL R8, R11, R200 ;  /* 0x000000c80b087220 */ /* 0x000fe20000400000 */
[----:B------:R-:W-:-:S04]  /*6790*/  IMAD.WIDE.U32 R214, R202, 0x78, R214 ;  /* 0x00000078cad67825 */ /* 0x000fc800078e00d6 */
[----:B------:R-:W-:-:S05]  /*67a0*/  FFMA R8, R199, R201, R8 ;  /* 0x000000c9c7087223 */ /* 0x000fca0000000008 */
[----:B------:R-:W-:-:S04]  /*67b0*/  F2FP.F16.F32.PACK_AB R8, RZ, R8 ;  /* 0x00000008ff08723e */ /* 0x000fc800000000ff */
[----:B0-----:R-:W-:Y:S01]  /*67c0*/  PRMT R195, R8, 0x7610, R195 ;  /* 0x0000761008c37816 */ /* 0x001fe200000000c3 */
[----:B------:R-:W-:-:S04]  /*67d0*/  IMAD.IADD R8, R215, 0x1, R203 ;  /* 0x00000001d7087824 */ /* 0x000fc800078e02cb */
[----:B------:R0:W-:Y:S01]  /*67e0*/  @P5 STG.E.U16 desc[UR54][R192.64+0x12], R195 ;  /* 0x000012c3c0005986 */ /* 0x0001e2000c101536 */
[----:B------:R-:W-:-:S05]  /*67f0*/  IADD3 R11, P5, R10, R214, RZ ;  /* 0x000000d60a0b7210 */ /* 0x000fca0007fbe0ff */
[----:B------:R-:W-:Y:S01]  /*6800*/  IMAD.X R198, R8, 0x1, R9, P5 ;  /* 0x0000000108c67824 */ /* 0x000fe200028e0609 */
[----:B------:R-:W-:-:S04]  /*6810*/  LEA R194, P5, R11, R20, 0x1 ;  /* 0x000000140bc27211 */ /* 0x000fc800078a08ff */
[----:B0-----:R-:W-:Y:S02]  /*6820*/  LEA.HI.X R195, R11, R21, R198, 0x1, P5 ;  /* 0x000000150bc37211 */ /* 0x001fe400028f0cc6 */
[----:B------:R-:W-:-:S06]  /*6830*/  PRMT R11, R196, 0x7610, R11 ;  /* 0x00007610c40b7816 */ /* 0x000fcc000000000b */
[----:B------:R0:W2:Y:S01]  /*6840*/  @P4 LDG.E.LTC128B.U16 R11, desc[UR54][R194.64] ;  /* 0x00000036c20b4981 */ /* 0x0000a2000c1e1520 */
[----:B------:R-:W-:Y:S01]  /*6850*/  IMAD R207, R207, 0xf0, RZ ;  /* 0x000000f0cfcf7824 */ /* 0x000fe200078e02ff */
[----:B------:R-:W-:Y:S01]  /*6860*/  BSSY B1, `(.L_x_46) ;  /* 0x0000019000017945 */ /* 0x000fe20003800000 */
[----:B0-----:R-:W-:-:S04]  /*6870*/  IMAD.WIDE.U32 R194, R206, 0xf0, R192 ;  /* 0x000000f0cec27825 */ /* 0x001fc800078e00c0 */
[----:B------:R-:W-:Y:S02]  /*6880*/  @P4 IMAD.MOV.U32 R196, RZ, RZ, R194 ;  /* 0x000000ffffc44224 */ /* 0x000fe400078e00c2 */
[----:B--2---:R-:W-:-:S05]  /*6890*/  HADD2.F32 R197, -RZ, R11.H0_H0 ;  /* 0x2000000bffc57230 */ /* 0x004fca0000004100 */
[----:B------:R-:W-:-:S04]  /*68a0*/  FMUL R197, R197, R200 ;  /* 0x000000c8c5c57220 */ /* 0x000fc80000400000 */
[----:B------:R-:W-:-:S05]  /*68b0*/  FFMA R197, R184, R201, R197 ;  /* 0x000000c9b8c57223 */ /* 0x000fca00000000c5 */
[----:B------:R-:W-:-:S04]  /*68c0*/  F2FP.F16.F32.PACK_AB R197, RZ, R197 ;  /* 0x000000c5ffc5723e */ /* 0x000fc800000000ff */
[----:B------:R-:W-:Y:S01]  /*68d0*/  PRMT R199, R197, 0x7610, R199 ;  /* 0x00007610c5c77816 */ /* 0x000fe200000000c7 */
[----:B------:R-:W-:-:S05]  /*68e0*/  IMAD.IADD R197, R195, 0x1, R207 ;  /* 0x00000001c3c57824 */ /* 0x000fca00078e02cf */
[----:B------:R0:W-:Y:S02]  /*68f0*/  @P4 STG.E.U16 desc[UR54][R196.64], R199 ;  /* 0x000000c7c4004986 */ /* 0x0001e4000c101536 */
[----:B0-----:R-:W-:-:S04]  /*6900*/  IMAD.WIDE.U32 R198, R202, 0x78, R210 ;  /* 0x00000078cac67825 */ /* 0x001fc800078e00d2 */
[----:B------:R-:W-:Y:S02]  /*6910*/  IMAD.IADD R199, R203, 0x1, R199 ;  /* 0x00000001cbc77824 */ /* 0x000fe400078e02c7 */
[----:B------:R-:W-:-:S03]  /*6920*/  IMAD.WIDE.U32 R212, R5, R202, R198 ;  /* 0x000000ca05d47225 */ /* 0x000fc600078e00c6 */
[----:B------:R-:W-:-:S04]  /*6930*/  IADD3 R216, P4, R6, R212, RZ ;  /* 0x000000d406d87210 */ /* 0x000fc80007f9e0ff */
[----:B------:R-:W-:-:S03]  /*6940*/  IADD3.X R217, R7, R23, R213, P4, !PT ;  /* 0x0000001707d97210 */ /* 0x000fc600027fe4d5 */
[----:B------:R-:W-:-:S04]  /*6950*/  IMAD.WIDE.U32 R216, R18, R204, R216 ;  /* 0x000000cc12d87225 */ /* 0x000fc800078e00d8 */
[----:B------:R-:W-:Y:S01]  /*6960*/  IMAD.IADD R184, R205, 0x1, R217 ;  /* 0x00000001cdb87824 */ /* 0x000fe200078e02d9 */
[----:B------:R-:W-:-:S04]  /*6970*/  LEA R212, P4, R216, R20, 0x1 ;  /* 0x00000014d8d47211 */ /* 0x000fc800078808ff */
[----:B------:R-:W-:Y:S02]  /*6980*/  LEA.HI.X R213, R216, R21, R184, 0x1, P4 ;  /* 0x00000015d8d57211 */ /* 0x000fe400020f0cb8 */
[----:B------:R-:W-:-:S04]  /*6990*/  IADD3 R10, P4, P5, R10, R214, R210 ;  /* 0x000000d60a0a7210 */ /* 0x000fc80007d9e0d2 */
[----:B------:R-:W-:Y:S02]  /*69a0*/  IADD3.X R214, R9, R8, R211, P4, P5 ;  /* 0x0000000809d67210 */ /* 0x000fe400027ea4d3 */
[----:B------:R-:W-:Y:S02]  /*69b0*/  ISETP.GT.AND P4, PT, R4, 0x80, P3 ;  /* 0x000000800400780c */ /* 0x000fe40001f84270 */
[----:B------:R-:W-:-:S11]  /*69c0*/  IADD3 R8, P5, R210, R198, RZ ;  /* 0x000000c6d2087210 */ /* 0x000fd60007fbe0ff */
[----:B------:R-:W-:Y:S05]  /*69d0*/  @!P4 BRA `(.L_x_47) ;  /* 0x000000000004c947 */ /* 0x000fea0003800000 */
[----:B------:R0:W5:Y:S02]  /*69e0*/  LDG.E.LTC128B.U16 R11, desc[UR54][R212.64+0x2] ;  /* 0x00000236d40b7981 */ /* 0x000164000c1e1520 */
.L_x_47:
[----:B------:R-:W-:Y:S05]  /*69f0*/  BSYNC B1 ;  /* 0x0000000000017941 */ /* 0x000fea0003800000 */
.L_x_46:
[----:B-----5:R-:W-:Y:S01]  /*6a00*/  HADD2.F32 R9, -RZ, R11.H0_H0 ;  /* 0x2000000bff097230 */ /* 0x020fe20000004100 */
[----:B------:R-:W-:Y:S01]  /*6a10*/  ISETP.GT.AND P0, PT, R4, 0x88, P0 ;  /* 0x000000880400780c */ /* 0x000fe20000704270 */
[----:B------:R-:W-:Y:S03]  /*6a20*/  BSSY B1, `(.L_x_48) ;  /* 0x000000f000017945 */ /* 0x000fe60003800000 */
[----:B------:R-:W-:Y:S01]  /*6a30*/  FMUL R184, R9, R200 ;  /* 0x000000c809b87220 */ /* 0x000fe20000400000 */
[----:B------:R-:W-:-:S03]  /*6a40*/  IMAD.X R9, R199, 0x1, R211, P5 ;  /* 0x00000001c7097824 */ /* 0x000fc600028e06d3 */
[----:B------:R-:W-:Y:S01]  /*6a50*/  FFMA R184, R185, R201, R184 ;  /* 0x000000c9b9b87223 */ /* 0x000fe200000000b8 */
[----:B------:R-:W-:-:S04]  /*6a60*/  IMAD.WIDE.U32 R202, R5, R202, R8 ;  /* 0x000000ca05ca7225 */ /* 0x000fc800078e0008 */
[----:B------:R-:W-:Y:S01]  /*6a70*/  F2FP.F16.F32.PACK_AB R184, RZ, R184 ;  /* 0x000000b8ffb8723e */ /* 0x000fe200000000ff */
[----:B------:R-:W-:Y:S01]  /*6a80*/  @P4 IMAD.MOV.U32 R185, RZ, RZ, R197 ;  /* 0x000000ffffb94224 */ /* 0x000fe200078e00c5 */
[----:B------:R-:W-:Y:S02]  /*6a90*/  IADD3 R8, P5, R6, R202, RZ ;  /* 0x000000ca06087210 */ /* 0x000fe40007fbe0ff */
[----:B------:R-:W-:Y:S01]  /*6aa0*/  PRMT R5, R184, 0x7610, R5 ;  /* 0x00007610b8057816 */ /* 0x000fe20000000005 */
[----:B------:R-:W-:-:S05]  /*6ab0*/  @P4 IMAD.MOV.U32 R184, RZ, RZ, R194 ;  /* 0x000000ffffb84224 */ /* 0x000fca00078e00c2 */
[----:B------:R2:W-:Y:S02]  /*6ac0*/  @P4 STG.E.U16 desc[UR54][R184.64+0x2], R5 ;  /* 0x00000205b8004986 */ /* 0x0005e4000c101536 */
[----:B--2---:R-:W-:-:S04]  /*6ad0*/  LEA R184, P4, R10, R20, 0x1 ;  /* 0x000000140ab87211 */ /* 0x004fc800078808ff */
[----:B------:R-:W-:Y:S01]  /*6ae0*/  LEA.HI.X R185, R10, R21, R214, 0x1, P4 ;  /* 0x000000150ab97211 */ /* 0x000fe200020f0cd6 */
[----:B------:R-:W-:Y:S08]  /*6af0*/  @!P0 BRA `(.L_x_49) ;  /* 0x0000000000048947 */ /* 0x000ff00003800000 */
[----:B------:R2:W5:Y:S02]  /*6b00*/  LDG.E.LTC128B.U16 R11, desc[UR54][R184.64] ;  /* 0x00000036b80b7981 */ /* 0x000564000c1e1520 */
.L_x_49:
[----:B------:R-:W-:Y:S05]  /*6b10*/  BSYNC B1 ;  /* 0x0000000000017941 */ /* 0x000fea0003800000 */
.L_x_48:
[----:B-----5:R-:W-:Y:S01]  /*6b20*/  HADD2.F32 R5, -RZ, R11.H0_H0 ;  /* 0x2000000bff057230 */ /* 0x020fe20000004100 */
[----:B------:R-:W-:Y:S01]  /*6b30*/  IADD3 R6, P4, R219, R194, RZ ;  /* 0x000000c2db067210 */ /* 0x000fe20007f9e0ff */
[----:B------:R-:W-:Y:S01]  /*6b40*/  BSSY B1, `(.L_x_50) ;  /* 0x000000e000017945 */ /* 0x000fe20003800000 */
[----:B------:R-:W-:Y:S02]  /*6b50*/  IADD3.X R9, R7, R23, R203, P5, !PT ;  /* 0x0000001707097210 */ /* 0x000fe40002ffe4cb */
[----:B------:R-:W-:Y:S01]  /*6b60*/  FMUL R5, R5, R200 ;  /* 0x000000c805057220 */ /* 0x000fe20000400000 */
[----:B------:R-:W-:Y:S01]  /*6b70*/  IMAD.X R7, R197, 0x1, R218, P4 ;  /* 0x00000001c5077824 */ /* 0x000fe200020e06da */
[----:B------:R-:W-:Y:S01]  /*6b80*/  ISETP.GT.AND P3, PT, R4, 0x88, P3 ;  /* 0x000000880400780c */ /* 0x000fe20001f64270 */
[----:B------:R-:W-:-:S04]  /*6b90*/  IMAD.WIDE.U32 R8, R18, R204, R8 ;  /* 0x000000cc12087225 */ /* 0x000fc800078e0008 */
[----:B------:R-:W-:Y:S01]  /*6ba0*/  FFMA R5, R186, R201, R5 ;  /* 0x000000c9ba057223 */ /* 0x000fe20000000005 */
[----:B------:R-:W-:Y:S01]  /*6bb0*/  IMAD.IADD R205, R205, 0x1, R9 ;  /* 0x00000001cdcd7824 */ /* 0x000fe200078e0209 */
[----:B------:R-:W-:-:S03]  /*6bc0*/  LEA R20, P5, R8, R20, 0x1 ;  /* 0x0000001408147211 */ /* 0x000fc600078a08ff */
[----:B------:R-:W-:Y:S02]  /*6bd0*/  F2FP.F16.F32.PACK_AB R5, RZ, R5 ;  /* 0x00000005ff05723e */ /* 0x000fe400000000ff */
[----:B------:R-:W-:-:S03]  /*6be0*/  LEA.HI.X R21, R8, R21, R205, 0x1, P5 ;  /* 0x0000001508157211 */ /* 0x000fc600028f0ccd */
[----:B------:R0:W-:Y:S01]  /*6bf0*/  @P0 STG.E.U16 desc[UR54][R6.64], R5 ;  /* 0x0000000506000986 */ /* 0x0001e2000c101536 */
[----:B------:R-:W-:Y:S05]  /*6c00*/  @!P3 BRA `(.L_x_51) ;  /* 0x000000000004b947 */ /* 0x000fea0003800000 */
[----:B------:R0:W5:Y:S02]  /*6c10*/  LDG.E.LTC128B.U16 R11, desc[UR54][R20.64+0x2] ;  /* 0x00000236140b7981 */ /* 0x000164000c1e1520 */
.L_x_51:
[----:B------:R-:W-:Y:S05]  /*6c20*/  BSYNC B1 ;  /* 0x0000000000017941 */ /* 0x000fea0003800000 */
.L_x_50:
[----:B0----5:R-:W-:Y:S01]  /*6c30*/  HADD2.F32 R5, -RZ, R11.H0_H0 ;  /* 0x2000000bff057230 */ /* 0x021fe20000004100 */
        /* <DEDUP_REMOVED lines=8> */
.L_x_53:
[----:B------:R-:W-:Y:S05]  /*6cc0*/  BSYNC B1 ;  /* 0x0000000000017941 */ /* 0x000fea0003800000 */
.L_x_52:
[----:B-----5:R-:W-:Y:S01]  /*6cd0*/  HADD2.F32 R5, -RZ, R11.H0_H0 ;  /* 0x2000000bff057230 */ /* 0x020fe20000004100 */
[----:B------:R-:W-:Y:S01]  /*6ce0*/  ISETP.GT.AND P3, PT, R4, 0x80, P2 ;  /* 0x000000800400780c */ /* 0x000fe20001764270 */
[----:B0-----:R-:W-:Y:S01]  /*6cf0*/  @P0 IMAD.MOV.U32 R8, RZ, RZ, R194 ;  /* 0x000000ffff080224 */ /* 0x001fe200078e00c2 */
[----:B------:R-:W-:Y:S01]  /*6d00*/  BSSY B1, `(.L_x_54) ;  /* 0x0000008000017945 */ /* 0x000fe20003800000 */
[----:B------:R-:W-:Y:S02]  /*6d10*/  @P0 IMAD.MOV.U32 R9, RZ, RZ, R197 ;  /* 0x000000ffff090224 */ /* 0x000fe400078e00c5 */
[----:B------:R-:W-:-:S04]  /*6d20*/  FMUL R5, R5, R200 ;  /* 0x000000c805057220 */ /* 0x000fc80000400000 */
[----:B------:R-:W-:-:S05]  /*6d30*/  FFMA R5, R188, R201, R5 ;  /* 0x000000c9bc057223 */ /* 0x000fca0000000005 */
[----:B------:R-:W-:-:S05]  /*6d40*/  F2FP.F16.F32.PACK_AB R5, RZ, R5 ;  /* 0x00000005ff05723e */ /* 0x000fca00000000ff */
[----:B------:R0:W-:Y:S01]  /*6d50*/  @P0 STG.E.U16 desc[UR54][R8.64+0x10], R5 ;  /* 0x0000100508000986 */ /* 0x0001e2000c101536 */
[----:B------:R-:W-:Y:S05]  /*6d60*/  @!P3 BRA `(.L_x_55) ;  /* 0x000000000004b947 */ /* 0x000fea0003800000 */
[----:B------:R0:W5:Y:S02]  /*6d70*/  LDG.E.LTC128B.U16 R11, desc[UR54][R212.64+0x12] ;  /* 0x00001236d40b7981 */ /* 0x000164000c1e1520 */
.L_x_55:
[----:B------:R-:W-:Y:S05]  /*6d80*/  BSYNC B1 ;  /* 0x0000000000017941 */ /* 0x000fea0003800000 */
.L_x_54:
[----:B0----5:R-:W-:Y:S01]  /*6d90*/  HADD2.F32 R5, -RZ, R11.H0_H0 ;  /* 0x2000000bff057230 */ /* 0x021fe20000004100 */
[----:B------:R-:W-:Y:S01]  /*6da0*/  ISETP.GT.AND P1, PT, R4, 0x88, P1 ;  /* 0x000000880400780c */ /* 0x000fe20000f24270 */
[----:B------:R-:W-:Y:S01]  /*6db0*/  @P3 IMAD.MOV.U32 R195, RZ, RZ, R197 ;  /* 0x000000ffffc33224 */ /* 0x000fe200078e00c5 */
[----:B------:R-:W-:Y:S02]  /*6dc0*/  BSSY B1, `(.L_x_56) ;  /* 0x0000007000017945 */ /* 0x000fe40003800000 */
[----:B------:R-:W-:-:S04]  /*6dd0*/  FMUL R8, R5, R200 ;  /* 0x000000c805087220 */ /* 0x000fc80000400000 */
[----:B------:R-:W-:-:S05]  /*6de0*/  FFMA R8, R189, R201, R8 ;  /* 0x000000c9bd087223 */ /* 0x000fca0000000008 */
[----:B------:R-:W-:-:S05]  /*6df0*/  F2FP.F16.F32.PACK_AB R8, RZ, R8 ;  /* 0x00000008ff08723e */ /* 0x000fca00000000ff */
[----:B------:R0:W-:Y:S01]  /*6e00*/  @P3 STG.E.U16 desc[UR54][R194.64+0x12], R8 ;  /* 0x00001208c2003986 */ /* 0x0001e2000c101536 */
[----:B------:R-:W-:Y:S05]  /*6e10*/  @!P1 BRA `(.L_x_57) ;  /* 0x0000000000049947 */ /* 0x000fea0003800000 */
[----:B------:R0:W5:Y:S02]  /*6e20*/  LDG.E.LTC128B.U16 R11, desc[UR54][R20.64+0x10] ;  /* 0x00001036140b7981 */ /* 0x000164000c1e1520 */
.L_x_57:
[----:B------:R-:W-:Y:S05]  /*6e30*/  BSYNC B1 ;  /* 0x0000000000017941 */ /* 0x000fea0003800000 */
.L_x_56:
        /* <DEDUP_REMOVED lines=9> */
.L_x_59:
[----:B------:R-:W-:Y:S05]  /*6ed0*/  BSYNC B1 ;  /* 0x0000000000017941 */ /* 0x000fea0003800000 */
.L_x_58:
[----:B0----5:R-:W-:Y:S01]  /*6ee0*/  HADD2.F32 R5, -RZ, R11.H0_H0 ;  /* 0x2000000bff057230 */ /* 0x021fe20000004100 */
        /* <DEDUP_REMOVED lines=9> */
.L_x_61:
[----:B------:R-:W-:Y:S05]  /*6f80*/  BSYNC B1 ;  /* 0x0000000000017941 */ /* 0x000fea0003800000 */
.L_x_60:
        /* <DEDUP_REMOVED lines=10> */
.L_x_63:
[----:B------:R-:W-:Y:S05]  /*7030*/  BSYNC B1 ;  /* 0x0000000000017941 */ /* 0x000fea0003800000 */
.L_x_62:
        /* <DEDUP_REMOVED lines=9> */
.L_x_65:
[----:B------:R-:W-:Y:S05]  /*70d0*/  BSYNC B1 ;  /* 0x0000000000017941 */ /* 0x000fea0003800000 */
.L_x_64:
        /* <DEDUP_REMOVED lines=9> */
.L_x_67:
[----:B------:R-:W-:Y:S05]  /*7170*/  BSYNC B1 ;  /* 0x0000000000017941 */ /* 0x000fea0003800000 */
.L_x_66:
        /* <DEDUP_REMOVED lines=10> */
.L_x_69:
[----:B------:R-:W-:Y:S05]  /*7220*/  BSYNC B1 ;  /* 0x0000000000017941 */ /* 0x000fea0003800000 */
.L_x_68:
        /* <DEDUP_REMOVED lines=10> */
.L_x_71:
[----:B------:R-:W-:Y:S05]  /*72d0*/  BSYNC B1 ;  /* 0x0000000000017941 */ /* 0x000fea0003800000 */
.L_x_70:
        /* <DEDUP_REMOVED lines=9> */
.L_x_73:
[----:B------:R-:W-:Y:S05]  /*7370*/  BSYNC B1 ;  /* 0x0000000000017941 */ /* 0x000fea0003800000 */
.L_x_72:
        /* <DEDUP_REMOVED lines=9> */
.L_x_75:
[----:B------:R-:W-:Y:S05]  /*7410*/  BSYNC B1 ;  /* 0x0000000000017941 */ /* 0x000fea0003800000 */
.L_x_74:
        /* <DEDUP_REMOVED lines=9> */
.L_x_77:
[----:B------:R-:W-:Y:S05]  /*74b0*/  BSYNC B1 ;  /* 0x0000000000017941 */ /* 0x000fea0003800000 */
.L_x_76:
[----:B-----5:R-:W-:Y:S01]  /*74c0*/  HADD2.F32 R5, -RZ, R11.H0_H0 ;  /* 0x2000000bff057230 */ /* 0x020fe20000004100 */
[----:B------:R-:W-:Y:S01]  /*74d0*/  ISETP.GT.AND P4, PT, R4, 0x80, P2 ;  /* 0x000000800400780c */ /* 0x000fe20001784270 */
[----:B------:R-:W-:Y:S01]  /*74e0*/  IMAD.WIDE.U32 R8, R206, 0xf0, R192 ;  /* 0x000000f0ce087825 */ /* 0x000fe200078e00c0 */
[----:B------:R-:W-:Y:S03]  /*74f0*/  BSSY B1, `(.L_x_78) ;  /* 0x0000009000017945 */ /* 0x000fe60003800000 */
[----:B------:R-:W-:Y:S01]  /*7500*/  FMUL R5, R5, R200 ;  /* 0x000000c805057220 */ /* 0x000fe20000400000 */
[----:B------:R-:W-:Y:S02]  /*7510*/  IMAD.IADD R7, R207, 0x1, R9 ;  /* 0x00000001cf077824 */ /* 0x000fe400078e0209 */
[----:B0-----:R-:W-:Y:S02]  /*7520*/  IMAD.MOV.U32 R6, RZ, RZ, R8 ;  /* 0x000000ffff067224 */ /* 0x001fe400078e0008 */
[----:B------:R-:W-:-:S05]  /*7530*/  FFMA R5, R168, R201, R5 ;  /* 0x000000c9a8057223 */ /* 0x000fca0000000005 */
[----:B------:R-:W-:-:S05]  /*7540*/  F2FP.F16.F32.PACK_AB R5, RZ, R5 ;  /* 0x00000005ff05723e */ /* 0x000fca00000000ff */
[----:B------:R0:W-:Y:S01]  /*7550*/  @P5 STG.E.U16 desc[UR54][R6.64+0x20], R5 ;  /* 0x0000200506005986 */ /* 0x0001e2000c101536 */
[----:B------:R-:W-:Y:S05]  /*7560*/  @!P4 BRA `(.L_x_79) ;  /* 0x000000000004c947 */ /* 0x000fea0003800000 */
[----:B------:R0:W5:Y:S02]  /*7570*/  LDG.E.LTC128B.U16 R11, desc[UR54][R212.64+0x22] ;  /* 0x00002236d40b7981 */ /* 0x000164000c1e1520 */
.L_x_79:
[----:B------:R-:W-:Y:S05]  /*7580*/  BSYNC B1 ;  /* 0x0000000000017941 */ /* 0x000fea0003800000 */
.L_x_78:
        /* <DEDUP_REMOVED lines=9> */
.L_x_81:
[----:B------:R-:W-:Y:S05]  /*7620*/  BSYNC B1 ;  /* 0x0000000000017941 */ /* 0x000fea0003800000 */
.L_x_80:
[----:B-----5:R-:W-:Y:S01]  /*7630*/  HADD2.F32 R5, -RZ, R11.H0_H0 ;  /* 0x2000000bff057230 */ /* 0x020fe20000004100 */
[----:B------:R-:W-:Y:S01]  /*7640*/  IADD3 R8, P4, R219, R8, RZ ;  /* 0x00000008db087210 */ /* 0x000fe20007f9e0ff */
[----:B------:R-:W-:Y:S01]  /*7650*/  BSSY B1, `(.L_x_82) ;  /* 0x0000009000017945 */ /* 0x000fe20003800000 */
[----:B------:R-:W-:Y:S02]  /*7660*/  ISETP.GT.AND P2, PT, R4, 0x88, P2 ;  /* 0x000000880400780c */ /* 0x000fe40001744270 */
[----:B------:R-:W-:Y:S01]  /*7670*/  FMUL R5, R5, R200 ;  /* 0x000000c805057220 */ /* 0x000fe20000400000 */
[----:B------:R-:W-:-:S03]  /*7680*/  IMAD.X R9, R218, 0x1, R7, P4 ;  /* 0x00000001da097824 */ /* 0x000fc600020e0607 */
[----:B------:R-:W-:-:S05]  /*7690*/  FFMA R5, R170, R201, R5 ;  /* 0x000000c9aa057223 */ /* 0x000fca0000000005 */
[----:B------:R-:W-:-:S05]  /*76a0*/  F2FP.F16.F32.PACK_AB R5, RZ, R5 ;  /* 0x00000005ff05723e */ /* 0x000fca00000000ff */
[----:B------:R0:W-:Y:S01]  /*76b0*/  @P3 STG.E.U16 desc[UR54][R8.64+0x20], R5 ;  /* 0x0000200508003986 */ /* 0x0001e2000c101536 */
[----:B------:R-:W-:Y:S05]  /*76c0*/  @!P2 BRA `(.L_x_83) ;  /* 0x000000000004a947 */ /* 0x000fea0003800000 */
[----:B------:R0:W5:Y:S02]  /*76d0*/  LDG.E.LTC128B.U16 R11, desc[UR54][R20.64+0x22] ;  /* 0x00002236140b7981 */ /* 0x000164000c1e1520 */
.L_x_83:
[----:B------:R-:W-:Y:S05]  /*76e0*/  BSYNC B1 ;  /* 0x0000000000017941 */ /* 0x000fea0003800000 */
.L_x_82:
        /* <DEDUP_REMOVED lines=9> */
.L_x_85:
[----:B------:R-:W-:Y:S05]  /*7780*/  BSYNC B1 ;  /* 0x0000000000017941 */ /* 0x000fea0003800000 */
.L_x_84:
        /* <DEDUP_REMOVED lines=9> */
.L_x_87:
[----:B------:R-:W-:Y:S05]  /*7820*/  BSYNC B1 ;  /* 0x0000000000017941 */ /* 0x000fea0003800000 */
.L_x_86:
        /* <DEDUP_REMOVED lines=9> */
.L_x_89:
[----:B------:R-:W-:Y:S05]  /*78c0*/  BSYNC B1 ;  /* 0x0000000000017941 */ /* 0x000fea0003800000 */
.L_x_88:
        /* <DEDUP_REMOVED lines=9> */
.L_x_91:
[----:B------:R-:W-:Y:S05]  /*7960*/  BSYNC B1 ;  /* 0x0000000000017941 */ /* 0x000fea0003800000 */
.L_x_90:
        /* <DEDUP_REMOVED lines=10> */
.L_x_93:
[----:B------:R-:W-:Y:S05]  /*7a10*/  BSYNC B1 ;  /* 0x0000000000017941 */ /* 0x000fea0003800000 */
.L_x_92:
        /* <DEDUP_REMOVED lines=10> */
.L_x_95:
[----:B------:R-:W-:Y:S05]  /*7ac0*/  BSYNC B1 ;  /* 0x0000000000017941 */ /* 0x000fea0003800000 */
.L_x_94:
        /* <DEDUP_REMOVED lines=9> */
.L_x_97:
[----:B------:R-:W-:Y:S05]  /*7b60*/  BSYNC B1 ;  /* 0x0000000000017941 */ /* 0x000fea0003800000 */
.L_x_96:
        /* <DEDUP_REMOVED lines=9> */
.L_x_99:
[----:B------:R-:W-:Y:S05]  /*7c00*/  BSYNC B1 ;  /* 0x0000000000017941 */ /* 0x000fea0003800000 */
.L_x_98:
        /* <DEDUP_REMOVED lines=10> */
.L_x_101:
[----:B------:R-:W-:Y:S05]  /*7cb0*/  BSYNC B1 ;  /* 0x0000000000017941 */ /* 0x000fea0003800000 */
.L_x_100:
        /* <DEDUP_REMOVED lines=10> */
.L_x_103:
[----:B------:R-:W-:Y:S05]  /*7d60*/  BSYNC B1 ;  /* 0x0000000000017941 */ /* 0x000fea0003800000 */
.L_x_102:
        /* <DEDUP_REMOVED lines=9> */
.L_x_105:
[----:B------:R-:W-:Y:S05]  /*7e00*/  BSYNC B1 ;  /* 0x0000000000017941 */ /* 0x000fea0003800000 */
.L_x_104:
        /* <DEDUP_REMOVED lines=9> */
.L_x_107:
[----:B------:R-:W-:Y:S05]  /*7ea0*/  BSYNC B1 ;  /* 0x0000000000017941 */ /* 0x000fea0003800000 */
.L_x_106:
        /* <DEDUP_REMOVED lines=9> */
.L_x_109:
[----:B------:R-:W-:Y:S05]  /*7f40*/  BSYNC B1 ;  /* 0x0000000000017941 */ /* 0x000fea0003800000 */
.L_x_108:
        /* <DEDUP_REMOVED lines=9> */
.L_x_111:
[----:B------:R-:W-:Y:S05]  /*7fe0*/  BSYNC B1 ;  /* 0x0000000000017941 */ /* 0x000fea0003800000 */
.L_x_110:
        /* <DEDUP_REMOVED lines=9> */
.L_x_113:
[----:B------:R-:W-:Y:S05]  /*8080*/  BSYNC B1 ;  /* 0x0000000000017941 */ /* 0x000fea0003800000 */
.L_x_112:
        /* <DEDUP_REMOVED lines=9> */
.L_x_115:
[----:B------:R-:W-:Y:S05]  /*8120*/  BSYNC B1 ;  /* 0x0000000000017941 */ /* 0x000fea0003800000 */
.L_x_114:
        /* <DEDUP_REMOVED lines=9> */
.L_x_117:
[----:B------:R-:W-:Y:S05]  /*81c0*/  BSYNC B1 ;  /* 0x0000000000017941 */ /* 0x000fea0003800000 */
.L_x_116:
        /* <DEDUP_REMOVED lines=9> */
.L_x_119:
[----:B------:R-:W-:Y:S05]  /*8260*/  BSYNC B1 ;  /* 0x0000000000017941 */ /* 0x000fea0003800000 */
.L_x_118:
        /* <DEDUP_REMOVED lines=9> */
.L_x_121:
[----:B------:R-:W-:Y:S05]  /*8300*/  BSYNC B1 ;  /* 0x0000000000017941 */ /* 0x000fea0003800000 */
.L_x_120:
        /* <DEDUP_REMOVED lines=9> */
.L_x_123:
[----:B------:R-:W-:Y:S05]  /*83a0*/  BSYNC B1 ;  /* 0x0000000000017941 */ /* 0x000fea0003800000 */
.L_x_122:
        /* <DEDUP_REMOVED lines=10> */
.L_x_125:
[----:B------:R-:W-:Y:S05]  /*8450*/  BSYNC B1 ;  /* 0x0000000000017941 */ /* 0x000fea0003800000 */
.L_x_124:
        /* <DEDUP_REMOVED lines=10> */
.L_x_127:
[----:B------:R-:W-:Y:S05]  /*8500*/  BSYNC B1 ;  /* 0x0000000000017941 */ /* 0x000fea0003800000 */
.L_x_126:
        /* <DEDUP_REMOVED lines=9> */
.L_x_129:
[----:B------:R-:W-:Y:S05]  /*85a0*/  BSYNC B1 ;  /* 0x0000000000017941 */ /* 0x000fea0003800000 */
.L_x_128:
        /* <DEDUP_REMOVED lines=9> */
.L_x_131:
[----:B------:R-:W-:Y:S05]  /*8640*/  BSYNC B1 ;  /* 0x0000000000017941 */ /* 0x000fea0003800000 */
.L_x_130:
        /* <DEDUP_REMOVED lines=10> */
.L_x_133:
[----:B------:R-:W-:Y:S05]  /*86f0*/  BSYNC B1 ;  /* 0x0000000000017941 */ /* 0x000fea0003800000 */
.L_x_132:
        /* <DEDUP_REMOVED lines=10> */
.L_x_135:
[----:B------:R-:W-:Y:S05]  /*87a0*/  BSYNC B1 ;  /* 0x0000000000017941 */ /* 0x000fea0003800000 */
.L_x_134:
        /* <DEDUP_REMOVED lines=9> */
.L_x_137:
[----:B------:R-:W-:Y:S05]  /*8840*/  BSYNC B1 ;  /* 0x0000000000017941 */ /* 0x000fea0003800000 */
.L_x_136:
        /* <DEDUP_REMOVED lines=9> */
.L_x_139:
[----:B------:R-:W-:Y:S05]  /*88e0*/  BSYNC B1 ;  /* 0x0000000000017941 */ /* 0x000fea0003800000 */
.L_x_138:
        /* <DEDUP_REMOVED lines=9> */
.L_x_141:
[----:B------:R-:W-:Y:S05]  /*8980*/  BSYNC B1 ;  /* 0x0000000000017941 */ /* 0x000fea0003800000 */
.L_x_140:
        /* <DEDUP_REMOVED lines=9> */
.L_x_143:
[----:B------:R-:W-:Y:S05]  /*8a20*/  BSYNC B1 ;  /* 0x0000000000017941 */ /* 0x000fea0003800000 */
.L_x_142:
        /* <DEDUP_REMOVED lines=9> */
.L_x_145:
[----:B------:R-:W-:Y:S05]  /*8ac0*/  BSYNC B1 ;  /* 0x0000000000017941 */ /* 0x000fea0003800000 */
.L_x_144:
        /* <DEDUP_REMOVED lines=9> */
.L_x_147:
[----:B------:R-:W-:Y:S05]  /*8b60*/  BSYNC B1 ;  /* 0x0000000000017941 */ /* 0x000fea0003800000 */
.L_x_146:
        /* <DEDUP_REMOVED lines=9> */
.L_x_149:
[----:B------:R-:W-:Y:S05]  /*8c00*/  BSYNC B1 ;  /* 0x0000000000017941 */ /* 0x000fea0003800000 */
.L_x_148:
        /* <DEDUP_REMOVED lines=9> */
.L_x_151:
[----:B------:R-:W-:Y:S05]  /*8ca0*/  BSYNC B1 ;  /* 0x0000000000017941 */ /* 0x000fea0003800000 */
.L_x_150:
        /* <DEDUP_REMOVED lines=9> */
.L_x_153:
[----:B------:R-:W-:Y:S05]  /*8d40*/  BSYNC B1 ;  /* 0x0000000000017941 */ /* 0x000fea0003800000 */
.L_x_152:
        /* <DEDUP_REMOVED lines=9> */
.L_x_155:
[----:B------:R-:W-:Y:S05]  /*8de0*/  BSYNC B1 ;  /* 0x0000000000017941 */ /* 0x000fea0003800000 */
.L_x_154:
        /* <DEDUP_REMOVED lines=10> */
.L_x_157:
[----:B------:R-:W-:Y:S05]  /*8e90*/  BSYNC B1 ;  /* 0x0000000000017941 */ /* 0x000fea0003800000 */
.L_x_156:
        /* <DEDUP_REMOVED lines=10> */
.L_x_159:
[----:B------:R-:W-:Y:S05]  /*8f40*/  BSYNC B1 ;  /* 0x0000000000017941 */ /* 0x000fea0003800000 */
.L_x_158:
        /* <DEDUP_REMOVED lines=9> */
.L_x_161:
[----:B------:R-:W-:Y:S05]  /*8fe0*/  BSYNC B1 ;  /* 0x0000000000017941 */ /* 0x000fea0003800000 */
.L_x_160:
        /* <DEDUP_REMOVED lines=9> */
.L_x_163:
[----:B------:R-:W-:Y:S05]  /*9080*/  BSYNC B1 ;  /* 0x0000000000017941 */ /* 0x000fea0003800000 */
.L_x_162:
        /* <DEDUP_REMOVED lines=10> */
.L_x_165:
[----:B------:R-:W-:Y:S05]  /*9130*/  BSYNC B1 ;  /* 0x0000000000017941 */ /* 0x000fea0003800000 */
.L_x_164:
        /* <DEDUP_REMOVED lines=10> */
.L_x_167:
[----:B------:R-:W-:Y:S05]  /*91e0*/  BSYNC B1 ;  /* 0x0000000000017941 */ /* 0x000fea0003800000 */
.L_x_166:
        /* <DEDUP_REMOVED lines=9> */
.L_x_169:
[----:B------:R-:W-:Y:S05]  /*9280*/  BSYNC B1 ;  /* 0x0000000000017941 */ /* 0x000fea0003800000 */
.L_x_168:
        /* <DEDUP_REMOVED lines=9> */
.L_x_171:
[----:B------:R-:W-:Y:S05]  /*9320*/  BSYNC B1 ;  /* 0x0000000000017941 */ /* 0x000fea0003800000 */
.L_x_170:
        /* <DEDUP_REMOVED lines=9> */
.L_x_173:
[----:B------:R-:W-:Y:S05]  /*93c0*/  BSYNC B1 ;  /* 0x0000000000017941 */ /* 0x000fea0003800000 */
.L_x_172:
        /* <DEDUP_REMOVED lines=9> */
.L_x_175:
[----:B------:R-:W-:Y:S05]  /*9460*/  BSYNC B1 ;  /* 0x0000000000017941 */ /* 0x000fea0003800000 */
.L_x_174:
        /* <DEDUP_REMOVED lines=9> */
.L_x_177:
[----:B------:R-:W-:Y:S05]  /*9500*/  BSYNC B1 ;  /* 0x0000000000017941 */ /* 0x000fea0003800000 */
.L_x_176:
        /* <DEDUP_REMOVED lines=9> */
.L_x_179:
[----:B------:R-:W-:Y:S05]  /*95a0*/  BSYNC B1 ;  /* 0x0000000000017941 */ /* 0x000fea0003800000 */
.L_x_178:
        /* <DEDUP_REMOVED lines=9> */
.L_x_181:
[----:B------:R-:W-:Y:S05]  /*9640*/  BSYNC B1 ;  /* 0x0000000000017941 */ /* 0x000fea0003800000 */
.L_x_180:
        /* <DEDUP_REMOVED lines=9> */
.L_x_183:
[----:B------:R-:W-:Y:S05]  /*96e0*/  BSYNC B1 ;  /* 0x0000000000017941 */ /* 0x000fea0003800000 */
.L_x_182:
        /* <DEDUP_REMOVED lines=9> */
.L_x_185:
[----:B------:R-:W-:Y:S05]  /*9780*/  BSYNC B1 ;  /* 0x0000000000017941 */ /* 0x000fea0003800000 */
.L_x_184:
        /* <DEDUP_REMOVED lines=9> */
.L_x_187:
[----:B------:R-:W-:Y:S05]  /*9820*/  BSYNC B1 ;  /* 0x0000000000017941 */ /* 0x000fea0003800000 */
.L_x_186:
        /* <DEDUP_REMOVED lines=10> */
.L_x_189:
[----:B------:R-:W-:Y:S05]  /*98d0*/  BSYNC B1 ;  /* 0x0000000000017941 */ /* 0x000fea0003800000 */
.L_x_188:
        /* <DEDUP_REMOVED lines=10> */
.L_x_191:
[----:B------:R-:W-:Y:S05]  /*9980*/  BSYNC B1 ;  /* 0x0000000000017941 */ /* 0x000fea0003800000 */
.L_x_190:
        /* <DEDUP_REMOVED lines=9> */
.L_x_193:
[----:B------:R-:W-:Y:S05]  /*9a20*/  BSYNC B1 ;  /* 0x0000000000017941 */ /* 0x000fea0003800000 */
.L_x_192:
        /* <DEDUP_REMOVED lines=9> */
.L_x_195:
[----:B------:R-:W-:Y:S05]  /*9ac0*/  BSYNC B1 ;  /* 0x0000000000017941 */ /* 0x000fea0003800000 */
.L_x_194:
        /* <DEDUP_REMOVED lines=10> */
.L_x_197:
[----:B------:R-:W-:Y:S05]  /*9b70*/  BSYNC B1 ;  /* 0x0000000000017941 */ /* 0x000fea0003800000 */
.L_x_196:
        /* <DEDUP_REMOVED lines=10> */
.L_x_199:
[----:B------:R-:W-:Y:S05]  /*9c20*/  BSYNC B1 ;  /* 0x0000000000017941 */ /* 0x000fea0003800000 */
.L_x_198:
        /* <DEDUP_REMOVED lines=9> */
.L_x_201:
[----:B------:R-:W-:Y:S05]  /*9cc0*/  BSYNC B1 ;  /* 0x0000000000017941 */ /* 0x000fea0003800000 */
.L_x_200:
        /* <DEDUP_REMOVED lines=9> */
.L_x_203:
[----:B------:R-:W-:Y:S05]  /*9d60*/  BSYNC B1 ;  /* 0x0000000000017941 */ /* 0x000fea0003800000 */
.L_x_202:
        /* <DEDUP_REMOVED lines=9> */
.L_x_205:
[----:B------:R-:W-:Y:S05]  /*9e00*/  BSYNC B1 ;  /* 0x0000000000017941 */ /* 0x000fea0003800000 */
.L_x_204:
        /* <DEDUP_REMOVED lines=9> */
.L_x_207:
[----:B------:R-:W-:Y:S05]  /*9ea0*/  BSYNC B1 ;  /* 0x0000000000017941 */ /* 0x000fea0003800000 */
.L_x_206:
        /* <DEDUP_REMOVED lines=9> */
.L_x_209:
[----:B------:R-:W-:Y:S05]  /*9f40*/  BSYNC B1 ;  /* 0x0000000000017941 */ /* 0x000fea0003800000 */
.L_x_208:
        /* <DEDUP_REMOVED lines=9> */
.L_x_211:
[----:B------:R-:W-:Y:S05]  /*9fe0*/  BSYNC B1 ;  /* 0x0000000000017941 */ /* 0x000fea0003800000 */
.L_x_210:
        /* <DEDUP_REMOVED lines=9> */
.L_x_213:
[----:B------:R-:W-:Y:S05]  /*a080*/  BSYNC B1 ;  /* 0x0000000000017941 */ /* 0x000fea0003800000 */
.L_x_212:
        /* <DEDUP_REMOVED lines=9> */
.L_x_215:
[----:B------:R-:W-:Y:S05]  /*a120*/  BSYNC B1 ;  /* 0x0000000000017941 */ /* 0x000fea0003800000 */
.L_x_214:
        /* <DEDUP_REMOVED lines=9> */
.L_x_217:
[----:B------:R-:W-:Y:S05]  /*a1c0*/  BSYNC B1 ;  /* 0x0000000000017941 */ /* 0x000fea0003800000 */
.L_x_216:
        /* <DEDUP_REMOVED lines=9> */
.L_x_219:
[----:B------:R-:W-:Y:S05]  /*a260*/  BSYNC B1 ;  /* 0x0000000000017941 */ /* 0x000fea0003800000 */
.L_x_218:
        /* <DEDUP_REMOVED lines=10> */
.L_x_221:
[----:B------:R-:W-:Y:S05]  /*a310*/  BSYNC B1 ;  /* 0x0000000000017941 */ /* 0x000fea0003800000 */
.L_x_220:
        /* <DEDUP_REMOVED lines=10> */
.L_x_223:
[----:B------:R-:W-:Y:S05]  /*a3c0*/  BSYNC B1 ;  /* 0x0000000000017941 */ /* 0x000fea0003800000 */
.L_x_222:
        /* <DEDUP_REMOVED lines=9> */
.L_x_225:
[----:B------:R-:W-:Y:S05]  /*a460*/  BSYNC B1 ;  /* 0x0000000000017941 */ /* 0x000fea0003800000 */
.L_x_224:
        /* <DEDUP_REMOVED lines=9> */
.L_x_227:
[----:B------:R-:W-:Y:S05]  /*a500*/  BSYNC B1 ;  /* 0x0000000000017941 */ /* 0x000fea0003800000 */
.L_x_226:
        /* <DEDUP_REMOVED lines=10> */
.L_x_229:
[----:B------:R-:W-:Y:S05]  /*a5b0*/  BSYNC B1 ;  /* 0x0000000000017941 */ /* 0x000fea0003800000 */
.L_x_228:
        /* <DEDUP_REMOVED lines=10> */
.L_x_231:
[----:B------:R-:W-:Y:S05]  /*a660*/  BSYNC B1 ;  /* 0x0000000000017941 */ /* 0x000fea0003800000 */
.L_x_230:
        /* <DEDUP_REMOVED lines=9> */
.L_x_233:
[----:B------:R-:W-:Y:S05]  /*a700*/  BSYNC B1 ;  /* 0x0000000000017941 */ /* 0x000fea0003800000 */
.L_x_232:
        /* <DEDUP_REMOVED lines=9> */
.L_x_235:
[----:B------:R-:W-:Y:S05]  /*a7a0*/  BSYNC B1 ;  /* 0x0000000000017941 */ /* 0x000fea0003800000 */
.L_x_234:
        /* <DEDUP_REMOVED lines=9> */
.L_x_237:
[----:B------:R-:W-:Y:S05]  /*a840*/  BSYNC B1 ;  /* 0x0000000000017941 */ /* 0x000fea0003800000 */
.L_x_236:
        /* <DEDUP_REMOVED lines=9> */
.L_x_239:
[----:B------:R-:W-:Y:S05]  /*a8e0*/  BSYNC B1 ;  /* 0x0000000000017941 */ /* 0x000fea0003800000 */
.L_x_238:
        /* <DEDUP_REMOVED lines=9> */
.L_x_241:
[----:B------:R-:W-:Y:S05]  /*a980*/  BSYNC B1 ;  /* 0x0000000000017941 */ /* 0x000fea0003800000 */
.L_x_240:
        /* <DEDUP_REMOVED lines=9> */
.L_x_243:
[----:B------:R-:W-:Y:S05]  /*aa20*/  BSYNC B1 ;  /* 0x0000000000017941 */ /* 0x000fea0003800000 */
.L_x_242:
        /* <DEDUP_REMOVED lines=9> */
.L_x_245:
[----:B------:R-:W-:Y:S05]  /*aac0*/  BSYNC B1 ;  /* 0x0000000000017941 */ /* 0x000fea0003800000 */
.L_x_244:
        /* <DEDUP_REMOVED lines=9> */
.L_x_247:
[----:B------:R-:W-:Y:S05]  /*ab60*/  BSYNC B1 ;  /* 0x0000000000017941 */ /* 0x000fea0003800000 */
.L_x_246:
        /* <DEDUP_REMOVED lines=9> */
.L_x_249:
[----:B------:R-:W-:Y:S05]  /*ac00*/  BSYNC B1 ;  /* 0x0000000000017941 */ /* 0x000fea0003800000 */
.L_x_248:
        /* <DEDUP_REMOVED lines=9> */
.L_x_251:
[----:B------:R-:W-:Y:S05]  /*aca0*/  BSYNC B1 ;  /* 0x0000000000017941 */ /* 0x000fea0003800000 */
.L_x_250:
        /* <DEDUP_REMOVED lines=10> */
.L_x_253:
[----:B------:R-:W-:Y:S05]  /*ad50*/  BSYNC B1 ;  /* 0x0000000000017941 */ /* 0x000fea0003800000 */
.L_x_252:
        /* <DEDUP_REMOVED lines=10> */
.L_x_255:
[----:B------:R-:W-:Y:S05]  /*ae00*/  BSYNC B1 ;  /* 0x0000000000017941 */ /* 0x000fea0003800000 */
.L_x_254:
        /* <DEDUP_REMOVED lines=9> */
.L_x_257:
[----:B------:R-:W-:Y:S05]  /*aea0*/  BSYNC B1 ;  /* 0x0000000000017941 */ /* 0x000fea0003800000 */
.L_x_256:
        /* <DEDUP_REMOVED lines=9> */
.L_x_259:
[----:B------:R-:W-:Y:S05]  /*af40*/  BSYNC B1 ;  /* 0x0000000000017941 */ /* 0x000fea0003800000 */
.L_x_258:
        /* <DEDUP_REMOVED lines=10> */
.L_x_261:
[----:B------:R-:W-:Y:S05]  /*aff0*/  BSYNC B1 ;  /* 0x0000000000017941 */ /* 0x000fea0003800000 */
.L_x_260:
        /* <DEDUP_REMOVED lines=10> */
.L_x_263:
[----:B------:R-:W-:Y:S05]  /*b0a0*/  BSYNC B1 ;  /* 0x0000000000017941 */ /* 0x000fea0003800000 */
.L_x_262:
        /* <DEDUP_REMOVED lines=9> */
.L_x_265:
[----:B------:R-:W-:Y:S05]  /*b140*/  BSYNC B1 ;  /* 0x0000000000017941 */ /* 0x000fea0003800000 */
.L_x_264:
        /* <DEDUP_REMOVED lines=9> */
.L_x_267:
[----:B------:R-:W-:Y:S05]  /*b1e0*/  BSYNC B1 ;  /* 0x0000000000017941 */ /* 0x000fea0003800000 */
.L_x_266:
        /* <DEDUP_REMOVED lines=9> */
.L_x_269:
[----:B------:R-:W-:Y:S05]  /*b280*/  BSYNC B1 ;  /* 0x0000000000017941 */ /* 0x000fea0003800000 */
.L_x_268:
        /* <DEDUP_REMOVED lines=9> */
.L_x_271:
[----:B------:R-:W-:Y:S05]  /*b320*/  BSYNC B1 ;  /* 0x0000000000017941 */ /* 0x000fea0003800000 */
.L_x_270:
        /* <DEDUP_REMOVED lines=9> */
.L_x_273:
[----:B------:R-:W-:Y:S05]  /*b3c0*/  BSYNC B1 ;  /* 0x0000000000017941 */ /* 0x000fea0003800000 */
.L_x_272:
        /* <DEDUP_REMOVED lines=9> */
.L_x_275:
[----:B------:R-:W-:Y:S05]  /*b460*/  BSYNC B1 ;  /* 0x0000000000017941 */ /* 0x000fea0003800000 */
.L_x_274:
        /* <DEDUP_REMOVED lines=9> */
.L_x_277:
[----:B------:R-:W-:Y:S05]  /*b500*/  BSYNC B1 ;  /* 0x0000000000017941 */ /* 0x000fea0003800000 */
.L_x_276:
        /* <DEDUP_REMOVED lines=9> */
.L_x_279:
[----:B------:R-:W-:Y:S05]  /*b5a0*/  BSYNC B1 ;  /* 0x0000000000017941 */ /* 0x000fea0003800000 */
.L_x_278:
        /* <DEDUP_REMOVED lines=9> */
.L_x_281:
[----:B------:R-:W-:Y:S05]  /*b640*/  BSYNC B1 ;  /* 0x0000000000017941 */ /* 0x000fea0003800000 */
.L_x_280:
        /* <DEDUP_REMOVED lines=9> */
.L_x_283:
[----:B------:R-:W-:Y:S05]  /*b6e0*/  BSYNC B1 ;  /* 0x0000000000017941 */ /* 0x000fea0003800000 */
.L_x_282:
        /* <DEDUP_REMOVED lines=10> */
.L_x_285:
[----:B------:R-:W-:Y:S05]  /*b790*/  BSYNC B1 ;  /* 0x0000000000017941 */ /* 0x000fea0003800000 */
.L_x_284:
        /* <DEDUP_REMOVED lines=10> */
.L_x_287:
[----:B------:R-:W-:Y:S05]  /*b840*/  BSYNC B1 ;  /* 0x0000000000017941 */ /* 0x000fea0003800000 */
.L_x_286:
        /* <DEDUP_REMOVED lines=9> */
.L_x_289:
[----:B------:R-:W-:Y:S05]  /*b8e0*/  BSYNC B1 ;  /* 0x0000000000017941 */ /* 0x000fea0003800000 */
.L_x_288:
        /* <DEDUP_REMOVED lines=9> */
.L_x_291:
[----:B------:R-:W-:Y:S05]  /*b980*/  BSYNC B1 ;  /* 0x0000000000017941 */ /* 0x000fea0003800000 */
.L_x_290:
        /* <DEDUP_REMOVED lines=10> */
.L_x_293:
[----:B------:R-:W-:Y:S05]  /*ba30*/  BSYNC B1 ;  /* 0x0000000000017941 */ /* 0x000fea0003800000 */
.L_x_292:
        /* <DEDUP_REMOVED lines=10> */
.L_x_295:
[----:B------:R-:W-:Y:S05]  /*bae0*/  BSYNC B1 ;  /* 0x0000000000017941 */ /* 0x000fea0003800000 */
.L_x_294:
        /* <DEDUP_REMOVED lines=9> */
.L_x_297:
[----:B------:R-:W-:Y:S05]  /*bb80*/  BSYNC B1 ;  /* 0x0000000000017941 */ /* 0x000fea0003800000 */
.L_x_296:
        /* <DEDUP_REMOVED lines=9> */
.L_x_299:
[----:B------:R-:W-:Y:S05]  /*bc20*/  BSYNC B1 ;  /* 0x0000000000017941 */ /* 0x000fea0003800000 */
.L_x_298:
        /* <DEDUP_REMOVED lines=9> */
.L_x_301:
[----:B------:R-:W-:Y:S05]  /*bcc0*/  BSYNC B1 ;  /* 0x0000000000017941 */ /* 0x000fea0003800000 */
.L_x_300:
        /* <DEDUP_REMOVED lines=9> */
.L_x_303:
[----:B------:R-:W-:Y:S05]  /*bd60*/  BSYNC B1 ;  /* 0x0000000000017941 */ /* 0x000fea0003800000 */
.L_x_302:
        /* <DEDUP_REMOVED lines=9> */
.L_x_305:
[----:B------:R-:W-:Y:S05]  /*be00*/  BSYNC B1 ;  /* 0x0000000000017941 */ /* 0x000fea0003800000 */
.L_x_304:
        /* <DEDUP_REMOVED lines=9> */
.L_x_307:
[----:B------:R-:W-:Y:S05]  /*bea0*/  BSYNC B1 ;  /* 0x0000000000017941 */ /* 0x000fea0003800000 */
.L_x_306:
        /* <DEDUP_REMOVED lines=9> */
.L_x_309:
[----:B------:R-:W-:Y:S05]  /*bf40*/  BSYNC B1 ;  /* 0x0000000000017941 */ /* 0x000fea0003800000 */
.L_x_308:
        /* <DEDUP_REMOVED lines=9> */
.L_x_311:
[----:B------:R-:W-:Y:S05]  /*bfe0*/  BSYNC B1 ;  /* 0x0000000000017941 */ /* 0x000fea0003800000 */
.L_x_310:
        /* <DEDUP_REMOVED lines=9> */
.L_x_313:
[----:B------:R-:W-:Y:S05]  /*c080*/  BSYNC B1 ;  /* 0x0000000000017941 */ /* 0x000fea0003800000 */
.L_x_312:
        /* <DEDUP_REMOVED lines=9> */
.L_x_315:
[----:B------:R-:W-:Y:S05]  /*c120*/  BSYNC B1 ;  /* 0x0000000000017941 */ /* 0x000fea0003800000 */
.L_x_314:
        /* <DEDUP_REMOVED lines=10> */
.L_x_317:
[----:B------:R-:W-:Y:S05]  /*c1d0*/  BSYNC B1 ;  /* 0x0000000000017941 */ /* 0x000fea0003800000 */
.L_x_316:
        /* <DEDUP_REMOVED lines=10> */
.L_x_319:
[----:B------:R-:W-:Y:S05]  /*c280*/  BSYNC B1 ;  /* 0x0000000000017941 */ /* 0x000fea0003800000 */
.L_x_318:
        /* <DEDUP_REMOVED lines=9> */
.L_x_321:
[----:B------:R-:W-:Y:S05]  /*c320*/  BSYNC B1 ;  /* 0x0000000000017941 */ /* 0x000fea0003800000 */
.L_x_320:
        /* <DEDUP_REMOVED lines=9> */
.L_x_323:
[----:B------:R-:W-:Y:S05]  /*c3c0*/  BSYNC B1 ;  /* 0x0000000000017941 */ /* 0x000fea0003800000 */
.L_x_322:
        /* <DEDUP_REMOVED lines=10> */
.L_x_325:
[----:B------:R-:W-:Y:S05]  /*c470*/  BSYNC B1 ;  /* 0x0000000000017941 */ /* 0x000fea0003800000 */
.L_x_324:
        /* <DEDUP_REMOVED lines=10> */
.L_x_327:
[----:B------:R-:W-:Y:S05]  /*c520*/  BSYNC B1 ;  /* 0x0000000000017941 */ /* 0x000fea0003800000 */
.L_x_326:
        /* <DEDUP_REMOVED lines=9> */
.L_x_329:
[----:B------:R-:W-:Y:S05]  /*c5c0*/  BSYNC B1 ;  /* 0x0000000000017941 */ /* 0x000fea0003800000 */
.L_x_328:
        /* <DEDUP_REMOVED lines=9> */
.L_x_331:
[----:B------:R-:W-:Y:S05]  /*c660*/  BSYNC B1 ;  /* 0x0000000000017941 */ /* 0x000fea0003800000 */
.L_x_330:
        /* <DEDUP_REMOVED lines=9> */
.L_x_333:
[----:B------:R-:W-:Y:S05]  /*c700*/  BSYNC B1 ;  /* 0x0000000000017941 */ /* 0x000fea0003800000 */
.L_x_332:
        /* <DEDUP_REMOVED lines=9> */
.L_x_335:
[----:B------:R-:W-:Y:S05]  /*c7a0*/  BSYNC B1 ;  /* 0x0000000000017941 */ /* 0x000fea0003800000 */
.L_x_334:
        /* <DEDUP_REMOVED lines=9> */
.L_x_337:
[----:B------:R-:W-:Y:S05]  /*c840*/  BSYNC B1 ;  /* 0x0000000000017941 */ /* 0x000fea0003800000 */
.L_x_336:
        /* <DEDUP_REMOVED lines=9> */
.L_x_339:
[----:B------:R-:W-:Y:S05]  /*c8e0*/  BSYNC B1 ;  /* 0x0000000000017941 */ /* 0x000fea0003800000 */
.L_x_338:
        /* <DEDUP_REMOVED lines=9> */
.L_x_341:
[----:B------:R-:W-:Y:S05]  /*c980*/  BSYNC B1 ;  /* 0x0000000000017941 */ /* 0x000fea0003800000 */
.L_x_340:
        /* <DEDUP_REMOVED lines=9> */
.L_x_343:
[----:B------:R-:W-:Y:S05]  /*ca20*/  BSYNC B1 ;  /* 0x0000000000017941 */ /* 0x000fea0003800000 */
.L_x_342:
        /* <DEDUP_REMOVED lines=9> */
.L_x_345:
[----:B------:R-:W-:Y:S05]  /*cac0*/  BSYNC B1 ;  /* 0x0000000000017941 */ /* 0x000fea0003800000 */
.L_x_344:
        /* <DEDUP_REMOVED lines=9> */
.L_x_347:
[----:B------:R-:W-:Y:S05]  /*cb60*/  BSYNC B1 ;  /* 0x0000000000017941 */ /* 0x000fea0003800000 */
.L_x_346:
        /* <DEDUP_REMOVED lines=10> */
.L_x_349:
[----:B------:R-:W-:Y:S05]  /*cc10*/  BSYNC B1 ;  /* 0x0000000000017941 */ /* 0x000fea0003800000 */
.L_x_348:
        /* <DEDUP_REMOVED lines=10> */
.L_x_351:
[----:B------:R-:W-:Y:S05]  /*ccc0*/  BSYNC B1 ;  /* 0x0000000000017941 */ /* 0x000fea0003800000 */
.L_x_350:
        /* <DEDUP_REMOVED lines=9> */
.L_x_353:
[----:B------:R-:W-:Y:S05]  /*cd60*/  BSYNC B1 ;  /* 0x0000000000017941 */ /* 0x000fea0003800000 */
.L_x_352:
        /* <DEDUP_REMOVED lines=9> */
.L_x_355:
[----:B------:R-:W-:Y:S05]  /*ce00*/  BSYNC B1 ;  /* 0x0000000000017941 */ /* 0x000fea0003800000 */
.L_x_354:
        /* <DEDUP_REMOVED lines=10> */
.L_x_357:
[----:B------:R-:W-:Y:S05]  /*ceb0*/  BSYNC B1 ;  /* 0x0000000000017941 */ /* 0x000fea0003800000 */
.L_x_356:
        /* <DEDUP_REMOVED lines=10> */
.L_x_359:
[----:B------:R-:W-:Y:S05]  /*cf60*/  BSYNC B1 ;  /* 0x0000000000017941 */ /* 0x000fea0003800000 */
.L_x_358:
[----:B-----5:R-:W-:Y:S01]  /*cf70*/  HADD2.F32 R3, -RZ, R11.H0_H0 ;  /* 0x2000000bff037230 */ /* 0x020fe20000004100 */
[----:B------:R-:W-:Y:S01]  /*cf80*/  ISETP.GT.AND P5, PT, R4, 0x8, P1 ;  /* 0x000000080400780c */ /* 0x000fe20000fa4270 */
[----:B------:R-:W-:Y:S03]  /*cf90*/  BSSY B1, `(.L_x_360) ;  /* 0x0000007000017945 */ /* 0x000fe60003800000 */
[----:B0-----:R-:W-:-:S04]  /*cfa0*/  FMUL R10, R3, R200 ;  /* 0x000000c8030a7220 */ /* 0x001fc80000400000 */
[----:B------:R-:W-:-:S05]  /*cfb0*/  FFMA R10, R37, R201, R10 ;  /* 0x000000c9250a7223 */ /* 0x000fca000000000a */
[----:B------:R-:W-:-:S05]  /*cfc0*/  F2FP.F16.F32.PACK_AB R10, RZ, R10 ;  /* 0x0000000aff0a723e */ /* 0x000fca00000000ff */
[----:B------:R0:W-:Y:S01]  /*cfd0*/  @P4 STG.E.U16 desc[UR54][R14.64+0x152], R10 ;  /* 0x0001520a0e004986 */ /* 0x0001e2000c101536 */
[----:B------:R-:W-:Y:S05]  /*cfe0*/  @!P5 BRA `(.L_x_361) ;  /* 0x000000000004d947 */ /* 0x000fea0003800000 */
[----:B------:R0:W5:Y:S02]  /*cff0*/  LDG.E.LTC128B.U16 R11, desc[UR54][R208.64+0x150] ;  /* 0x00015036d00b7981 */ /* 0x000164000c1e1520 */
.L_x_361:
[----:B------:R-:W-:Y:S05]  /*d000*/  BSYNC B1 ;  /* 0x0000000000017941 */ /* 0x000fea0003800000 */
.L_x_360:
        /* <DEDUP_REMOVED lines=9> */
.L_x_363:
[----:B------:R-:W-:Y:S05]  /*d0a0*/  BSYNC B1 ;  /* 0x0000000000017941 */ /* 0x000fea0003800000 */
.L_x_362:
        /* <DEDUP_REMOVED lines=9> */
.L_x_365:
[----:B------:R-:W-:Y:S05]  /*d140*/  BSYNC B1 ;  /* 0x0000000000017941 */ /* 0x000fea0003800000 */
.L_x_364:
        /* <DEDUP_REMOVED lines=9> */
.L_x_367:
[----:B------:R-:W-:Y:S05]  /*d1e0*/  BSYNC B1 ;  /* 0x0000000000017941 */ /* 0x000fea0003800000 */
.L_x_366:
        /* <DEDUP_REMOVED lines=9> */
.L_x_369:
[----:B------:R-:W-:Y:S05]  /*d280*/  BSYNC B1 ;  /* 0x0000000000017941 */ /* 0x000fea0003800000 */
.L_x_368:
        /* <DEDUP_REMOVED lines=9> */
.L_x_371:
[----:B------:R-:W-:Y:S05]  /*d320*/  BSYNC B1 ;  /* 0x0000000000017941 */ /* 0x000fea0003800000 */
.L_x_370:
        /* <DEDUP_REMOVED lines=9> */
.L_x_373:
[----:B------:R-:W-:Y:S05]  /*d3c0*/  BSYNC B1 ;  /* 0x0000000000017941 */ /* 0x000fea0003800000 */
.L_x_372:
        /* <DEDUP_REMOVED lines=9> */
.L_x_375:
[----:B------:R-:W-:Y:S05]  /*d460*/  BSYNC B1 ;  /* 0x0000000000017941 */ /* 0x000fea0003800000 */
.L_x_374:
        /* <DEDUP_REMOVED lines=9> */
.L_x_377:
[----:B------:R-:W-:Y:S05]  /*d500*/  BSYNC B1 ;  /* 0x0000000000017941 */ /* 0x000fea0003800000 */
.L_x_376:
        /* <DEDUP_REMOVED lines=9> */
.L_x_379:
[----:B------:R-:W-:Y:S05]  /*d5a0*/  BSYNC B1 ;  /* 0x0000000000017941 */ /* 0x000fea0003800000 */
.L_x_378:
[----:B------:R-:W-:Y:S05]  /*d5b0*/  @!P0 BRA `(.L_x_380) ;  /* 0x0000003000088947 */ /* 0x000fea0003800000 */
[----:B-----5:R-:W-:-:S05]  /*d5c0*/  HADD2.F32 R11, -RZ, R11.H0_H0 ;  /* 0x2000000bff0b7230 */ /* 0x020fca0000004100 */
[----:B------:R-:W-:-:S04]  /*d5d0*/  FMUL R4, R11, R200 ;  /* 0x000000c80b047220 */ /* 0x000fc80000400000 */
[----:B------:R-:W-:-:S05]  /*d5e0*/  FFMA R4, R31, R201, R4 ;  /* 0x000000c91f047223 */ /* 0x000fca0000000004 */
[----:B------:R-:W-:-:S05]  /*d5f0*/  F2FP.F16.F32.PACK_AB R4, RZ, R4 ;  /* 0x00000004ff04723e */ /* 0x000fca00000000ff */
[----:B------:R0:W-:Y:S01]  /*d600*/  STG.E.U16 desc[UR54][R8.64+0x152], R4 ;  /* 0x0001520408007986 */ /* 0x0001e2000c101536 */
[----:B------:R-:W-:Y:S05]  /*d610*/  BRA `(.L_x_380) ;  /* 0x0000002c00f07947 */ /* 0x000fea0003800000 */
.L_x_33:
[----:B------:R-:W-:Y:S01]  /*d620*/  ULDC.64 UR4, c[0x0][0x5c0] ;  /* 0x0001700000047ab9 */ /* 0x000fe20000000a00 */
[-C--:B------:R-:W-:Y:S01]  /*d630*/  FMUL R192, R192, R201.reuse ;  /* 0x000000c9c0c07220 */ /* 0x080fe20000400000 */
[----:B------:R-:W-:Y:S01]  /*d640*/  LEA R6, P2, R12, UR4, 0x1 ;  /* 0x000000040c067c11 */ /* 0x000fe2000f8408ff */
[----:B------:R-:W-:Y:S01]  /*d650*/  IMAD.SHL.U32 R11, R206, 0x10, RZ ;  /* 0x00000010ce0b7824 */ /* 0x000fe200078e00ff */
[----:B------:R-:W-:Y:S01]  /*d660*/  ISETP.GT.AND P3, PT, R3, 0x1, PT ;  /* 0x000000010300780c */ /* 0x000fe20003f64270 */
[-C--:B------:R-:W-:Y:S01]  /*d670*/  FMUL R193, R193, R201.reuse ;  /* 0x000000c9c1c17220 */ /* 0x080fe20000400000 */
[----:B------:R-:W-:Y:S01]  /*d680*/  F2FP.F16.F32.PACK_AB R192, RZ, R192 ;  /* 0x000000c0ffc0723e */ /* 0x000fe200000000ff */
[-C--:B------:R-:W-:Y:S01]  /*d690*/  FMUL R195, R195, R201.reuse ;  /* 0x000000c9c3c37220 */ /* 0x080fe20000400000 */
[----:B------:R-:W-:Y:S01]  /*d6a0*/  LEA.HI.X R7, R12, UR5, R211, 0x1, P2 ;  /* 0x000000050c077c11 */ /* 0x000fe200090f0cd3 */
[-C--:B------:R-:W-:Y:S01]  /*d6b0*/  FMUL R194, R194, R201.reuse ;  /* 0x000000c9c2c27220 */ /* 0x080fe20000400000 */
[----:B------:R-:W-:Y:S01]  /*d6c0*/  ISETP.GT.AND P2, PT, R4, RZ, P3 ;  /* 0x000000ff0400720c */ /* 0x000fe20001f44270 */
[-C--:B------:R-:W-:Y:S01]  /*d6d0*/  FMUL R197, R197, R201.reuse ;  /* 0x000000c9c5c57220 */ /* 0x080fe20000400000 */
[----:B------:R-:W-:Y:S01]  /*d6e0*/  SHF.L.U64.HI R5, R206, 0x4, R207 ;  /* 0x00000004ce057819 */ /* 0x000fe200000102cf */
[----:B------:R-:W-:Y:S01]  /*d6f0*/  @P1 STG.E.U16 desc[UR54][R6.64], R192 ;  /* 0x000000c006001986 */ /* 0x000fe2000c101536 */
[----:B------:R-:W-:Y:S01]  /*d700*/  ISETP.GT.AND P1, PT, R4, 0x8, P3 ;  /* 0x000000080400780c */ /* 0x000fe20001f24270 */
[-C--:B------:R-:W-:Y:S01]  /*d710*/  FMUL R196, R196, R201.reuse ;  /* 0x000000c9c4c47220 */ /* 0x080fe20000400000 */
[----:B------:R-:W-:Y:S01]  /*d720*/  IADD3 R8, P4, R11, R6, RZ ;  /* 0x000000060b087210 */ /* 0x000fe20007f9e0ff */
[-C--:B------:R-:W-:Y:S01]  /*d730*/  FMUL R199, R199, R201.reuse ;  /* 0x000000c9c7c77220 */ /* 0x080fe20000400000 */
[----:B------:R-:W-:Y:S01]  /*d740*/  ISETP.GT.AND P5, PT, R4, 0x8, P0 ;  /* 0x000000080400780c */ /* 0x000fe200007a4270 */
[----:B------:R-:W-:Y:S01]  /*d750*/  FMUL R198, R198, R201 ;  /* 0x000000c9c6c67220 */ /* 0x000fe20000400000 */
[----:B------:R-:W-:Y:S01]  /*d760*/  F2FP.F16.F32.PACK_AB R193, RZ, R193 ;  /* 0x000000c1ffc1723e */ /* 0x000fe200000000ff */
[----:B------:R-:W-:Y:S01]  /*d770*/  IMAD.X R9, R5, 0x1, R7, P4 ;  /* 0x0000000105097824 */ /* 0x000fe200020e0607 */
[----:B------:R-:W-:Y:S01]  /*d780*/  F2FP.F16.F32.PACK_AB R195, RZ, R195 ;  /* 0x000000c3ffc3723e */ /* 0x000fe200000000ff */
[-C--:B------:R-:W-:Y:S01]  /*d790*/  FMUL R184, R184, R201.reuse ;  /* 0x000000c9b8b87220 */ /* 0x080fe20000400000 */
[----:B------:R-:W-:Y:S01]  /*d7a0*/  F2FP.F16.F32.PACK_AB R194, RZ, R194 ;  /* 0x000000c2ffc2723e */ /* 0x000fe200000000ff */
[----:B------:R-:W-:Y:S01]  /*d7b0*/  @P2 STG.E.U16 desc[UR54][R6.64+0x2], R193 ;  /* 0x000002c106002986 */ /* 0x000fe2000c101536 */
[----:B------:R-:W-:Y:S01]  /*d7c0*/  ISETP.GT.AND P2, PT, R3, 0x8, PT ;  /* 0x000000080300780c */ /* 0x000fe20003f44270 */
[----:B------:R-:W-:Y:S01]  /*d7d0*/  FMUL R185, R185, R201 ;  /* 0x000000c9b9b97220 */ /* 0x000fe20000400000 */
[----:B------:R-:W-:Y:S01]  /*d7e0*/  F2FP.F16.F32.PACK_AB R197, RZ, R197 ;  /* 0x000000c5ffc5723e */ /* 0x000fe200000000ff */
[----:B------:R-:W-:Y:S01]  /*d7f0*/  @P1 STG.E.U16 desc[UR54][R8.64+0x2], R195 ;  /* 0x000002c308001986 */ /* 0x000fe2000c101536 */
[----:B------:R-:W-:Y:S01]  /*d800*/  ISETP.GT.AND P1, PT, R3, 0x9, PT ;  /* 0x000000090300780c */ /* 0x000fe20003f24270 */
[----:B------:R-:W-:Y:S01]  /*d810*/  IMAD R207, R207, 0xf0, RZ ;  /* 0x000000f0cfcf7824 */ /* 0x000fe200078e02ff */
[----:B------:R-:W-:Y:S01]  /*d820*/  F2FP.F16.F32.PACK_AB R196, RZ, R196 ;  /* 0x000000c4ffc4723e */ /* 0x000fe200000000ff */
[----:B------:R-:W-:Y:S01]  /*d830*/  @P5 STG.E.U16 desc[UR54][R8.64], R194 ;  /* 0x000000c208005986 */ /* 0x000fe2000c101536 */
[----:B------:R-:W-:Y:S01]  /*d840*/  ISETP.GT.AND P4, PT, R4, RZ, P1 ;  /* 0x000000ff0400720c */ /* 0x000fe20000f84270 */
[----:B------:R-:W-:Y:S01]  /*d850*/  IMAD.WIDE.U32 R14, R206, 0xf0, R8 ;  /* 0x000000f0ce0e7825 */ /* 0x000fe200078e0008 */
[----:B------:R-:W-:-:S03]  /*d860*/  ISETP.GT.AND P5, PT, R4, RZ, P2 ;  /* 0x000000ff0400720c */ /* 0x000fc600017a4270 */
[----:B------:R-:W-:Y:S01]  /*d870*/  FMUL R186, R186, R201 ;  /* 0x000000c9baba7220 */ /* 0x000fe20000400000 */
[----:B------:R-:W-:Y:S01]  /*d880*/  F2FP.F16.F32.PACK_AB R199, RZ, R199 ;  /* 0x000000c7ffc7723e */ /* 0x000fe200000000ff */
[----:B------:R-:W-:Y:S01]  /*d890*/  IMAD.IADD R15, R207, 0x1, R15 ;  /* 0x00000001cf0f7824 */ /* 0x000fe200078e020f */
[----:B------:R-:W-:Y:S01]  /*d8a0*/  F2FP.F16.F32.PACK_AB R198, RZ, R198 ;  /* 0x000000c6ffc6723e */ /* 0x000fe200000000ff */
[-C--:B------:R-:W-:Y:S01]  /*d8b0*/  FMUL R187, R187, R201.reuse ;  /* 0x000000c9bbbb7220 */ /* 0x080fe20000400000 */
[----:B------:R-:W-:Y:S01]  /*d8c0*/  F2FP.F16.F32.PACK_AB R184, RZ, R184 ;  /* 0x000000b8ffb8723e */ /* 0x000fe200000000ff */
[----:B------:R-:W-:Y:S01]  /*d8d0*/  FMUL R188, R188, R201 ;  /* 0x000000c9bcbc7220 */ /* 0x000fe20000400000 */
[----:B------:R-:W-:Y:S01]  /*d8e0*/  F2FP.F16.F32.PACK_AB R185, RZ, R185 ;  /* 0x000000b9ffb9723e */ /* 0x000fe200000000ff */
[-C--:B------:R-:W-:Y:S01]  /*d8f0*/  FMUL R189, R189, R201.reuse ;  /* 0x000000c9bdbd7220 */ /* 0x080fe20000400000 */
[----:B------:R-:W-:Y:S01]  /*d900*/  F2FP.F16.F32.PACK_AB R186, RZ, R186 ;  /* 0x000000baffba723e */ /* 0x000fe200000000ff */
[----:B------:R-:W-:Y:S01]  /*d910*/  @P4 STG.E.U16 desc[UR54][R6.64+0x12], R197 ;  /* 0x000012c506004986 */ /* 0x000fe2000c101536 */
[----:B------:R-:W-:Y:S01]  /*d920*/  ISETP.GT.AND P4, PT, R4, 0x8, P1 ;  /* 0x000000080400780c */ /* 0x000fe20000f84270 */
[----:B------:R-:W-:Y:S01]  /*d930*/  FMUL R190, R190, R201 ;  /* 0x000000c9bebe7220 */ /* 0x000fe20000400000 */
[----:B------:R-:W-:Y:S01]  /*d940*/  F2FP.F16.F32.PACK_AB R187, RZ, R187 ;  /* 0x000000bbffbb723e */ /* 0x000fe200000000ff */
[----:B------:R-:W-:Y:S01]  /*d950*/  @P5 STG.E.U16 desc[UR54][R6.64+0x10], R196 ;  /* 0x000010c406005986 */ /* 0x000fe2000c101536 */
[----:B------:R-:W-:Y:S01]  /*d960*/  ISETP.GT.AND P5, PT, R4, 0x8, P2 ;  /* 0x000000080400780c */ /* 0x000fe200017a4270 */
[-C--:B------:R-:W-:Y:S01]  /*d970*/  FMUL R191, R191, R201.reuse ;  /* 0x000000c9bfbf7220 */ /* 0x080fe20000400000 */
[----:B------:R-:W-:Y:S01]  /*d980*/  F2FP.F16.F32.PACK_AB R188, RZ, R188 ;  /* 0x000000bcffbc723e */ /* 0x000fe200000000ff */
[----:B------:R-:W-:Y:S01]  /*d990*/  FMUL R177, R177, R201 ;  /* 0x000000c9b1b17220 */ /* 0x000fe20000400000 */
[----:B------:R-:W-:Y:S01]  /*d9a0*/  F2FP.F16.F32.PACK_AB R189, RZ, R189 ;  /* 0x000000bdffbd723e */ /* 0x000fe200000000ff */
[-C--:B------:R-:W-:Y:S01]  /*d9b0*/  FMUL R176, R176, R201.reuse ;  /* 0x000000c9b0b07220 */ /* 0x080fe20000400000 */
[----:B------:R-:W-:Y:S01]  /*d9c0*/  F2FP.F16.F32.PACK_AB R190, RZ, R190 ;  /* 0x000000beffbe723e */ /* 0x000fe200000000ff */
[----:B------:R-:W-:Y:S01]  /*d9d0*/  FMUL R178, R178, R201 ;  /* 0x000000c9b2b27220 */ /* 0x000fe20000400000 */
[----:B------:R-:W-:Y:S01]  /*d9e0*/  F2FP.F16.F32.PACK_AB R191, RZ, R191 ;  /* 0x000000bfffbf723e */ /* 0x000fe200000000ff */
[----:B------:R-:W-:Y:S01]  /*d9f0*/  @P4 STG.E.U16 desc[UR54][R8.64+0x12], R199 ;  /* 0x000012c708004986 */ /* 0x000fe2000c101536 */
[C---:B------:R-:W-:Y:S01]  /*da00*/  ISETP.GT.AND P4, PT, R4.reuse, 0x80, P0 ;  /* 0x000000800400780c */ /* 0x040fe20000784270 */
[-C--:B------:R-:W-:Y:S01]  /*da10*/  FMUL R179, R179, R201.reuse ;  /* 0x000000c9b3b37220 */ /* 0x080fe20000400000 */
[C---:B------:R-:W-:Y:S01]  /*da20*/  ISETP.GT.AND P0, PT, R4.reuse, 0x88, P0 ;  /* 0x000000880400780c */ /* 0x040fe20000704270 */
[----:B------:R-:W-:Y:S01]  /*da30*/  @P5 STG.E.U16 desc[UR54][R8.64+0x10], R198 ;  /* 0x000010c608005986 */ /* 0x000fe2000c101536 */
[----:B------:R-:W-:Y:S01]  /*da40*/  ISETP.GT.AND P5, PT, R4, 0x80, P3 ;  /* 0x000000800400780c */ /* 0x000fe20001fa4270 */
[-C--:B------:R-:W-:Y:S01]  /*da50*/  FMUL R180, R180, R201.reuse ;  /* 0x000000c9b4b47220 */ /* 0x080fe20000400000 */
[----:B------:R-:W-:Y:S01]  /*da60*/  ISETP.GT.AND P3, PT, R4, 0x88, P3 ;  /* 0x000000880400780c */ /* 0x000fe20001f64270 */
[----:B------:R-:W-:Y:S01]  /*da70*/  FMUL R181, R181, R201 ;  /* 0x000000c9b5b57220 */ /* 0x000fe20000400000 */
[----:B------:R-:W-:Y:S01]  /*da80*/  F2FP.F16.F32.PACK_AB R177, RZ, R177 ;  /* 0x000000b1ffb1723e */ /* 0x000fe200000000ff */
[-C--:B------:R-:W-:Y:S01]  /*da90*/  FMUL R182, R182, R201.reuse ;  /* 0x000000c9b6b67220 */ /* 0x080fe20000400000 */
[----:B------:R-:W-:Y:S01]  /*daa0*/  F2FP.F16.F32.PACK_AB R176, RZ, R176 ;  /* 0x000000b0ffb0723e */ /* 0x000fe200000000ff */
[-C--:B------:R-:W-:Y:S01]  /*dab0*/  FMUL R183, R183, R201.reuse ;  /* 0x000000c9b7b77220 */ /* 0x080fe20000400000 */
[----:B------:R-:W-:Y:S01]  /*dac0*/  F2FP.F16.F32.PACK_AB R178, RZ, R178 ;  /* 0x000000b2ffb2723e */ /* 0x000fe200000000ff */
[----:B------:R-:W-:Y:S01]  /*dad0*/  @P4 STG.E.U16 desc[UR54][R14.64], R184 ;  /* 0x000000b80e004986 */ /* 0x000fe2000c101536 */
[----:B------:R-:W-:Y:S01]  /*dae0*/  IADD3 R12, P4, R11, R14, RZ ;  /* 0x0000000e0b0c7210 */ /* 0x000fe20007f9e0ff */
[----:B------:R-:W-:Y:S01]  /*daf0*/  FMUL R168, R168, R201 ;  /* 0x000000c9a8a87220 */ /* 0x000fe20000400000 */
[----:B------:R-:W-:Y:S01]  /*db00*/  F2FP.F16.F32.PACK_AB R179, RZ, R179 ;  /* 0x000000b3ffb3723e */ /* 0x000fe200000000ff */
[----:B------:R-:W-:Y:S01]  /*db10*/  @P5 STG.E.U16 desc[UR54][R14.64+0x2], R185 ;  /* 0x000002b90e005986 */ /* 0x000fe2000c101536 */
[C---:B------:R-:W-:Y:S01]  /*db20*/  ISETP.GT.AND P5, PT, R4.reuse, 0x80, P2 ;  /* 0x000000800400780c */ /* 0x040fe200017a4270 */
[--C-:B------:R-:W-:Y:S01]  /*db30*/  IMAD.X R13, R5, 0x1, R15.reuse, P4 ;  /* 0x00000001050d7824 */ /* 0x100fe200020e060f */
[C---:B------:R-:W-:Y:S01]  /*db40*/  ISETP.GT.AND P4, PT, R4.reuse, 0x80, P1 ;  /* 0x000000800400780c */ /* 0x040fe20000f84270 */
[-C--:B------:R-:W-:Y:S01]  /*db50*/  FMUL R169, R169, R201.reuse ;  /* 0x000000c9a9a97220 */ /* 0x080fe20000400000 */
[----:B------:R-:W-:Y:S01]  /*db60*/  ISETP.GT.AND P1, PT, R4, 0x88, P1 ;  /* 0x000000880400780c */ /* 0x000fe20000f24270 */
[-C--:B------:R-:W-:Y:S01]  /*db70*/  FMUL R170, R170, R201.reuse ;  /* 0x000000c9aaaa7220 */ /* 0x080fe20000400000 */
[----:B------:R-:W-:Y:S01]  /*db80*/  @P0 STG.E.U16 desc[UR54][R12.64], R186 ;  /* 0x000000ba0c000986 */ /* 0x000fe2000c101536 */
[----:B------:R-:W-:Y:S01]  /*db90*/  ISETP.GT.AND P0, PT, R3, 0x11, PT ;  /* 0x000000110300780c */ /* 0x000fe20003f04270 */
[-C--:B------:R-:W-:Y:S01]  /*dba0*/  FMUL R171, R171, R201.reuse ;  /* 0x000000c9abab7220 */ /* 0x080fe20000400000 */
[----:B------:R-:W-:Y:S01]  /*dbb0*/  F2FP.F16.F32.PACK_AB R180, RZ, R180 ;  /* 0x000000b4ffb4723e */ /* 0x000fe200000000ff */
[----:B------:R-:W-:Y:S01]  /*dbc0*/  @P3 STG.E.U16 desc[UR54][R12.64+0x2], R187 ;  /* 0x000002bb0c003986 */ /* 0x000fe2000c101536 */
[----:B------:R-:W-:Y:S01]  /*dbd0*/  ISETP.GT.AND P3, PT, R4, 0x88, P2 ;  /* 0x000000880400780c */ /* 0x000fe20001764270 */
[----:B------:R-:W-:Y:S01]  /*dbe0*/  FMUL R172, R172, R201 ;  /* 0x000000c9acac7220 */ /* 0x000fe20000400000 */
[----:B------:R-:W-:Y:S01]  /*dbf0*/  @P5 IMAD.MOV.U32 R20, RZ, RZ, R14 ;  /* 0x000000ffff145224 */ /* 0x000fe200078e000e */
[----:B------:R-:W-:Y:S01]  /*dc00*/  ISETP.GT.AND P2, PT, R3, 0x10, PT ;  /* 0x000000100300780c */ /* 0x000fe20003f44270 */
[----:B------:R-:W-:Y:S01]  /*dc10*/  @P5 IMAD.MOV.U32 R21, RZ, RZ, R15 ;  /* 0x000000ffff155224 */ /* 0x000fe200078e000f */
[----:B------:R-:W-:Y:S01]  /*dc20*/  F2FP.F16.F32.PACK_AB R181, RZ, R181 ;  /* 0x000000b5ffb5723e */ /* 0x000fe200000000ff */
[-C--:B------:R-:W-:Y:S01]  /*dc30*/  FMUL R173, R173, R201.reuse ;  /* 0x000000c9adad7220 */ /* 0x080fe20000400000 */
[----:B------:R-:W-:Y:S01]  /*dc40*/  F2FP.F16.F32.PACK_AB R182, RZ, R182 ;  /* 0x000000b6ffb6723e */ /* 0x000fe200000000ff */
[-C--:B------:R-:W-:Y:S01]  /*dc50*/  FMUL R175, R175, R201.reuse ;  /* 0x000000c9afaf7220 */ /* 0x080fe20000400000 */
[----:B------:R-:W-:Y:S01]  /*dc60*/  @P5 STG.E.U16 desc[UR54][R20.64+0x10], R188 ;  /* 0x000010bc14005986 */ /* 0x000fe2000c101536 */
[----:B------:R-:W-:Y:S01]  /*dc70*/  ISETP.GT.AND P5, PT, R4, RZ, P0 ;  /* 0x000000ff0400720c */ /* 0x000fe200007a4270 */
[----:B------:R-:W-:Y:S01]  /*dc80*/  FMUL R174, R174, R201 ;  /* 0x000000c9aeae7220 */ /* 0x000fe20000400000 */
[----:B------:R-:W-:Y:S01]  /*dc90*/  F2FP.F16.F32.PACK_AB R183, RZ, R183 ;  /* 0x000000b7ffb7723e */ /* 0x000fe200000000ff */
[----:B------:R-:W-:Y:S01]  /*dca0*/  @P4 STG.E.U16 desc[UR54][R14.64+0x12], R189 ;  /* 0x000012bd0e004986 */ /* 0x000fe2000c101536 */
[----:B------:R-:W-:Y:S01]  /*dcb0*/  ISETP.GT.AND P4, PT, R4, RZ, P2 ;  /* 0x000000ff0400720c */ /* 0x000fe20001784270 */
[-C--:B------:R-:W-:Y:S01]  /*dcc0*/  FMUL R160, R160, R201.reuse ;  /* 0x000000c9a0a07220 */ /* 0x080fe20000400000 */
[----:B------:R-:W-:Y:S01]  /*dcd0*/  F2FP.F16.F32.PACK_AB R168, RZ, R168 ;  /* 0x000000a8ffa8723e */ /* 0x000fe200000000ff */
[----:B------:R-:W-:Y:S01]  /*dce0*/  @P3 STG.E.U16 desc[UR54][R12.64+0x10], R190 ;  /* 0x000010be0c003986 */ /* 0x000fe2000c101536 */
[C---:B------:R-:W-:Y:S01]  /*dcf0*/  ISETP.GT.AND P3, PT, R4.reuse, 0x8, P2 ;  /* 0x000000080400780c */ /* 0x040fe20001764270 */
[----:B------:R-:W-:Y:S01]  /*dd00*/  FMUL R161, R161, R201 ;  /* 0x000000c9a1a17220 */ /* 0x000fe20000400000 */
[----:B------:R-:W-:Y:S01]  /*dd10*/  F2FP.F16.F32.PACK_AB R169, RZ, R169 ;  /* 0x000000a9ffa9723e */ /* 0x000fe200000000ff */
[----:B------:R0:W-:Y:S01]  /*dd20*/  @P1 STG.E.U16 desc[UR54][R12.64+0x12], R191 ;  /* 0x000012bf0c001986 */ /* 0x0001e2000c101536 */
[----:B------:R-:W-:Y:S01]  /*dd30*/  ISETP.GT.AND P1, PT, R3, 0x18, PT ;  /* 0x000000180300780c */ /* 0x000fe20003f24270 */
[-C--:B------:R-:W-:Y:S01]  /*dd40*/  FMUL R163, R163, R201.reuse ;  /* 0x000000c9a3a37220 */ /* 0x080fe20000400000 */
[----:B------:R-:W-:Y:S01]  /*dd50*/  F2FP.F16.F32.PACK_AB R170, RZ, R170 ;  /* 0x000000aaffaa723e */ /* 0x000fe200000000ff */
[----:B------:R1:W-:Y:S01]  /*dd60*/  @P5 STG.E.U16 desc[UR54][R6.64+0x22], R177 ;  /* 0x000022b106005986 */ /* 0x0003e2000c101536 */
[----:B------:R-:W-:Y:S01]  /*dd70*/  ISETP.GT.AND P5, PT, R4, 0x8, P0 ;  /* 0x000000080400780c */ /* 0x000fe200007a4270 */
[----:B------:R-:W-:Y:S01]  /*dd80*/  FMUL R162, R162, R201 ;  /* 0x000000c9a2a27220 */ /* 0x000fe20000400000 */
[----:B------:R-:W-:Y:S01]  /*dd90*/  F2FP.F16.F32.PACK_AB R171, RZ, R171 ;  /* 0x000000abffab723e */ /* 0x000fe200000000ff */
[----:B------:R1:W-:Y:S01]  /*dda0*/  @P4 STG.E.U16 desc[UR54][R6.64+0x20], R176 ;  /* 0x000020b006004986 */ /* 0x0003e2000c101536 */
[----:B------:R-:W-:Y:S01]  /*ddb0*/  ISETP.GT.AND P4, PT, R4, RZ, P1 ;  /* 0x000000ff0400720c */ /* 0x000fe20000f84270 */
[----:B------:R-:W-:Y:S01]  /*ddc0*/  FMUL R164, R164, R201 ;  /* 0x000000c9a4a47220 */ /* 0x000fe20000400000 */
[----:B------:R-:W-:Y:S01]  /*ddd0*/  F2FP.F16.F32.PACK_AB R172, RZ, R172 ;  /* 0x000000acffac723e */ /* 0x000fe200000000ff */
[----:B------:R1:W-:Y:S01]  /*dde0*/  @P3 STG.E.U16 desc[UR54][R8.64+0x20], R178 ;  /* 0x000020b208003986 */ /* 0x0003e2000c101536 */
[----:B------:R-:W-:Y:S01]  /*ddf0*/  ISETP.GT.AND P3, PT, R3, 0x19, PT ;  /* 0x000000190300780c */ /* 0x000fe20003f64270 */
[----:B0-----:R-:W-:Y:S01]  /*de00*/  IMAD.WIDE.U32 R12, R206, 0xf0, R8 ;  /* 0x000000f0ce0c7825 */ /* 0x001fe200078e0008 */
[----:B------:R-:W-:-:S03]  /*de10*/  F2FP.F16.F32.PACK_AB R173, RZ, R173 ;  /* 0x000000adffad723e */ /* 0x000fc600000000ff */
[----:B------:R-:W-:Y:S01]  /*de20*/  FMUL R165, R165, R201 ;  /* 0x000000c9a5a57220 */ /* 0x000fe20000400000 */
[----:B------:R-:W-:Y:S01]  /*de30*/  F2FP.F16.F32.PACK_AB R175, RZ, R175 ;  /* 0x000000afffaf723e */ /* 0x000fe200000000ff */
[----:B------:R1:W-:Y:S01]  /*de40*/  @P5 STG.E.U16 desc[UR54][R8.64+0x22], R179 ;  /* 0x000022b308005986 */ /* 0x0003e2000c101536 */
[C---:B------:R-:W-:Y:S01]  /*de50*/  ISETP.GT.AND P5, PT, R4.reuse, RZ, P3 ;  /* 0x000000ff0400720c */ /* 0x040fe20001fa4270 */
[----:B------:R-:W-:Y:S01]  /*de60*/  IMAD.IADD R13, R207, 0x1, R13 ;  /* 0x00000001cf0d7824 */ /* 0x000fe200078e020d */
[----:B------:R-:W-:Y:S01]  /*de70*/  F2FP.F16.F32.PACK_AB R174, RZ, R174 ;  /* 0x000000aeffae723e */ /* 0x000fe200000000ff */
[----:B------:R1:W-:Y:S01]  /*de80*/  @P4 STG.E.U16 desc[UR54][R6.64+0x30], R180 ;  /* 0x000030b406004986 */ /* 0x0003e2000c101536 */
[----:B------:R-:W-:Y:S01]  /*de90*/  ISETP.GT.AND P4, PT, R4, 0x8, P1 ;  /* 0x000000080400780c */ /* 0x000fe20000f84270 */
[-C--:B------:R-:W-:Y:S01]  /*dea0*/  FMUL R166, R166, R201.reuse ;  /* 0x000000c9a6a67220 */ /* 0x080fe20000400000 */
[----:B------:R-:W-:Y:S01]  /*deb0*/  F2FP.F16.F32.PACK_AB R160, RZ, R160 ;  /* 0x000000a0ffa0723e */ /* 0x000fe200000000ff */
[----:B------:R-:W-:Y:S01]  /*dec0*/  FMUL R167, R167, R201 ;  /* 0x000000c9a7a77220 */ /* 0x000fe20000400000 */
[----:B------:R-:W-:Y:S01]  /*ded0*/  F2FP.F16.F32.PACK_AB R161, RZ, R161 ;  /* 0x000000a1ffa1723e */ /* 0x000fe200000000ff */
[----:B------:R-:W-:Y:S01]  /*dee0*/  FMUL R152, R152, R201 ;  /* 0x000000c998987220 */ /* 0x000fe20000400000 */
[----:B------:R-:W-:Y:S01]  /*def0*/  F2FP.F16.F32.PACK_AB R163, RZ, R163 ;  /* 0x000000a3ffa3723e */ /* 0x000fe200000000ff */
[-C--:B------:R-:W-:Y:S01]  /*df00*/  FMUL R153, R153, R201.reuse ;  /* 0x000000c999997220 */ /* 0x080fe20000400000 */
[----:B------:R-:W-:Y:S01]  /*df10*/  F2FP.F16.F32.PACK_AB R162, RZ, R162 ;  /* 0x000000a2ffa2723e */ /* 0x000fe200000000ff */
[----:B------:R1:W-:Y:S01]  /*df20*/  @P5 STG.E.U16 desc[UR54][R6.64+0x32], R181 ;  /* 0x000032b506005986 */ /* 0x0003e2000c101536 */
[----:B------:R-:W-:Y:S01]  /*df30*/  ISETP.GT.AND P5, PT, R4, 0x8, P3 ;  /* 0x000000080400780c */ /* 0x000fe20001fa4270 */
[-C--:B------:R-:W-:Y:S01]  /*df40*/  FMUL R154, R154, R201.reuse ;  /* 0x000000c99a9a7220 */ /* 0x080fe20000400000 */
[----:B------:R-:W-:Y:S01]  /*df50*/  F2FP.F16.F32.PACK_AB R164, RZ, R164 ;  /* 0x000000a4ffa4723e */ /* 0x000fe200000000ff */
[----:B------:R1:W-:Y:S01]  /*df60*/  @P4 STG.E.U16 desc[UR54][R8.64+0x30], R182 ;  /* 0x000030b608004986 */ /* 0x0003e2000c101536 */
[C---:B------:R-:W-:Y:S01]  /*df70*/  ISETP.GT.AND P4, PT, R4.reuse, 0x80, P2 ;  /* 0x000000800400780c */ /* 0x040fe20001784270 */
[-C--:B------:R-:W-:Y:S01]  /*df80*/  FMUL R155, R155, R201.reuse ;  /* 0x000000c99b9b7220 */ /* 0x080fe20000400000 */
[----:B------:R-:W-:Y:S01]  /*df90*/  ISETP.GT.AND P2, PT, R4, 0x88, P2 ;  /* 0x000000880400780c */ /* 0x000fe20001744270 */
[----:B------:R-:W-:Y:S01]  /*dfa0*/  FMUL R157, R157, R201 ;  /* 0x000000c99d9d7220 */ /* 0x000fe20000400000 */
[----:B------:R-:W-:Y:S01]  /*dfb0*/  F2FP.F16.F32.PACK_AB R165, RZ, R165 ;  /* 0x000000a5ffa5723e */ /* 0x000fe200000000ff */
[-C--:B------:R-:W-:Y:S01]  /*dfc0*/  FMUL R156, R156, R201.reuse ;  /* 0x000000c99c9c7220 */ /* 0x080fe20000400000 */
[----:B------:R-:W-:Y:S01]  /*dfd0*/  F2FP.F16.F32.PACK_AB R166, RZ, R166 ;  /* 0x000000a6ffa6723e */ /* 0x000fe200000000ff */
[----:B------:R-:W-:Y:S01]  /*dfe0*/  FMUL R158, R158, R201 ;  /* 0x000000c99e9e7220 */ /* 0x000fe20000400000 */
[----:B------:R-:W-:Y:S01]  /*dff0*/  F2FP.F16.F32.PACK_AB R167, RZ, R167 ;  /* 0x000000a7ffa7723e */ /* 0x000fe200000000ff */
[----:B------:R1:W-:Y:S01]  /*e000*/  @P5 STG.E.U16 desc[UR54][R8.64+0x32], R183 ;  /* 0x000032b708005986 */ /* 0x0003e2000c101536 */
[----:B------:R-:W-:Y:S01]  /*e010*/  IADD3 R10, P5, R11, R12, RZ ;  /* 0x0000000c0b0a7210 */ /* 0x000fe20007fbe0ff */
[-C--:B------:R-:W-:Y:S01]  /*e020*/  FMUL R159, R159, R201.reuse ;  /* 0x000000c99f9f7220 */ /* 0x080fe20000400000 */
[----:B------:R-:W-:Y:S01]  /*e030*/  F2FP.F16.F32.PACK_AB R152, RZ, R152 ;  /* 0x00000098ff98723e */ /* 0x000fe200000000ff */
[----:B------:R1:W-:Y:S01]  /*e040*/  @P4 STG.E.U16 desc[UR54][R12.64+0x20], R168 ;  /* 0x000020a80c004986 */ /* 0x0003e2000c101536 */
[C---:B------:R-:W-:Y:S01]  /*e050*/  ISETP.GT.AND P4, PT, R4.reuse, 0x80, P0 ;  /* 0x000000800400780c */ /* 0x040fe20000784270 */
[----:B------:R-:W-:Y:S01]  /*e060*/  IMAD.X R11, R5, 0x1, R13, P5 ;  /* 0x00000001050b7824 */ /* 0x000fe200028e060d */
[----:B------:R-:W-:Y:S01]  /*e070*/  ISETP.GT.AND P0, PT, R4, 0x88, P0 ;  /* 0x000000880400780c */ /* 0x000fe20000704270 */
[----:B------:R-:W-:Y:S01]  /*e080*/  FMUL R144, R144, R201 ;  /* 0x000000c990907220 */ /* 0x000fe20000400000 */
[----:B------:R-:W-:Y:S01]  /*e090*/  F2FP.F16.F32.PACK_AB R153, RZ, R153 ;  /* 0x00000099ff99723e */ /* 0x000fe200000000ff */
        /* <DEDUP_REMOVED lines=9> */
[C---:B------:R-:W-:Y:S01]  /*e130*/  ISETP.GT.AND P4, PT, R4.reuse, 0x80, P1 ;  /* 0x000000800400780c */ /* 0x040fe20000f84270 */
[-C--:B------:R-:W-:Y:S01]  /*e140*/  FMUL R149, R149, R201.reuse ;  /* 0x000000c995957220 */ /* 0x080fe20000400000 */
[C---:B------:R-:W-:Y:S01]  /*e150*/  ISETP.GT.AND P1, PT, R4.reuse, 0x88, P1 ;  /* 0x000000880400780c */ /* 0x040fe20000f24270 */
[----:B------:R1:W-:Y:S01]  /*e160*/  @P2 STG.E.U16 desc[UR54][R10.64+0x20], R170 ;  /* 0x000020aa0a002986 */ /* 0x0003e2000c101536 */
[----:B------:R-:W-:Y:S01]  /*e170*/  ISETP.GT.AND P2, PT, R4, 0x80, P3 ;  /* 0x000000800400780c */ /* 0x000fe20001f44270 */
[-C--:B------:R-:W-:Y:S01]  /*e180*/  FMUL R150, R150, R201.reuse ;  /* 0x000000c996967220 */ /* 0x080fe20000400000 */
[----:B------:R-:W-:Y:S01]  /*e190*/  ISETP.GT.AND P3, PT, R4, 0x88, P3 ;  /* 0x000000880400780c */ /* 0x000fe20001f64270 */
[----:B------:R1:W-:Y:S01]  /*e1a0*/  @P0 STG.E.U16 desc[UR54][R10.64+0x22], R171 ;  /* 0x000022ab0a000986 */ /* 0x0003e2000c101536 */
[----:B------:R-:W-:Y:S01]  /*e1b0*/  F2FP.F16.F32.PACK_AB R158, RZ, R158 ;  /* 0x0000009eff9e723e */ /* 0x000fe200000000ff */
[----:B------:R-:W-:Y:S01]  /*e1c0*/  FMUL R151, R151, R201 ;  /* 0x000000c997977220 */ /* 0x000fe20000400000 */
[----:B------:R-:W-:Y:S01]  /*e1d0*/  F2FP.F16.F32.PACK_AB R159, RZ, R159 ;  /* 0x0000009fff9f723e */ /* 0x000fe200000000ff */
[----:B------:R-:W-:Y:S01]  /*e1e0*/  FMUL R136, R136, R201 ;  /* 0x000000c988887220 */ /* 0x000fe20000400000 */
[----:B------:R-:W-:Y:S01]  /*e1f0*/  F2FP.F16.F32.PACK_AB R144, RZ, R144 ;  /* 0x00000090ff90723e */ /* 0x000fe200000000ff */
[----:B------:R1:W-:Y:S01]  /*e200*/  @P4 STG.E.U16 desc[UR54][R12.64+0x30], R172 ;  /* 0x000030ac0c004986 */ /* 0x0003e2000c101536 */
[----:B------:R-:W-:Y:S01]  /*e210*/  F2FP.F16.F32.PACK_AB R145, RZ, R145 ;  /* 0x00000091ff91723e */ /* 0x000fe200000000ff */
[----:B------:R-:W-:Y:S01]  /*e220*/  FMUL R137, R137, R201 ;  /* 0x000000c989897220 */ /* 0x000fe20000400000 */
[----:B------:R-:W-:Y:S01]  /*e230*/  F2FP.F16.F32.PACK_AB R147, RZ, R147 ;  /* 0x00000093ff93723e */ /* 0x000fe200000000ff */
[----:B------:R1:W-:Y:S01]  /*e240*/  @P2 STG.E.U16 desc[UR54][R12.64+0x32], R173 ;  /* 0x000032ad0c002986 */ /* 0x0003e2000c101536 */
[C---:B------:R-:W-:Y:S01]  /*e250*/  ISETP.GT.AND P2, PT, R3.reuse, 0x21, PT ;  /* 0x000000210300780c */ /* 0x040fe20003f44270 */
[-C--:B------:R-:W-:Y:S01]  /*e260*/  FMUL R138, R138, R201.reuse ;  /* 0x000000c98a8a7220 */ /* 0x080fe20000400000 */
[----:B------:R-:W-:Y:S01]  /*e270*/  F2FP.F16.F32.PACK_AB R146, RZ, R146 ;  /* 0x00000092ff92723e */ /* 0x000fe200000000ff */
[----:B------:R1:W-:Y:S01]  /*e280*/  @P3 STG.E.U16 desc[UR54][R10.64+0x32], R175 ;  /* 0x000032af0a003986 */ /* 0x0003e2000c101536 */
[----:B------:R-:W-:Y:S01]  /*e290*/  ISETP.GT.AND P3, PT, R3, 0x20, PT ;  /* 0x000000200300780c */ /* 0x000fe20003f64270 */
[-C--:B------:R-:W-:Y:S01]  /*e2a0*/  FMUL R139, R139, R201.reuse ;  /* 0x000000c98b8b7220 */ /* 0x080fe20000400000 */
[C---:B------:R-:W-:Y:S01]  /*e2b0*/  ISETP.GT.AND P4, PT, R4.reuse, RZ, P2 ;  /* 0x000000ff0400720c */ /* 0x040fe20001784270 */
[----:B------:R1:W-:Y:S01]  /*e2c0*/  @P1 STG.E.U16 desc[UR54][R10.64+0x30], R174 ;  /* 0x000030ae0a001986 */ /* 0x0003e2000c101536 */
[C---:B------:R-:W-:Y:S01]  /*e2d0*/  ISETP.GT.AND P0, PT, R4.reuse, RZ, P3 ;  /* 0x000000ff0400720c */ /* 0x040fe20001f04270 */
[-C--:B------:R-:W-:Y:S01]  /*e2e0*/  FMUL R141, R141, R201.reuse ;  /* 0x000000c98d8d7220 */ /* 0x080fe20000400000 */
[----:B------:R-:W-:Y:S01]  /*e2f0*/  ISETP.GT.AND P1, PT, R4, 0x8, P2 ;  /* 0x000000080400780c */ /* 0x000fe20001724270 */
[-C--:B------:R-:W-:Y:S01]  /*e300*/  FMUL R140, R140, R201.reuse ;  /* 0x000000c98c8c7220 */ /* 0x080fe20000400000 */
[----:B------:R-:W-:Y:S01]  /*e310*/  ISETP.GT.AND P5, PT, R4, 0x8, P3 ;  /* 0x000000080400780c */ /* 0x000fe20001fa4270 */
[-C--:B------:R-:W-:Y:S01]  /*e320*/  FMUL R142, R142, R201.reuse ;  /* 0x000000c98e8e7220 */ /* 0x080fe20000400000 */
[----:B------:R-:W-:Y:S01]  /*e330*/  F2FP.F16.F32.PACK_AB R148, RZ, R148 ;  /* 0x00000094ff94723e */ /* 0x000fe200000000ff */
[----:B------:R-:W-:Y:S01]  /*e340*/  FMUL R143, R143, R201 ;  /* 0x000000c98f8f7220 */ /* 0x000fe20000400000 */
[----:B------:R-:W-:Y:S01]  /*e350*/  F2FP.F16.F32.PACK_AB R149, RZ, R149 ;  /* 0x00000095ff95723e */ /* 0x000fe200000000ff */
[----:B------:R-:W-:Y:S01]  /*e360*/  FMUL R128, R128, R201 ;  /* 0x000000c980807220 */ /* 0x000fe20000400000 */
[----:B------:R-:W-:Y:S01]  /*e370*/  F2FP.F16.F32.PACK_AB R150, RZ, R150 ;  /* 0x00000096ff96723e */ /* 0x000fe200000000ff */
[----:B------:R1:W-:Y:S01]  /*e380*/  @P4 STG.E.U16 desc[UR54][R6.64+0x42], R161 ;  /* 0x000042a106004986 */ /* 0x0003e2000c101536 */
[----:B------:R-:W-:Y:S01]  /*e390*/  F2FP.F16.F32.PACK_AB R151, RZ, R151 ;  /* 0x00000097ff97723e */ /* 0x000fe200000000ff */
[-C--:B------:R-:W-:Y:S01]  /*e3a0*/  FMUL R129, R129, R201.reuse ;  /* 0x000000c981817220 */ /* 0x080fe20000400000 */
[----:B------:R-:W-:Y:S01]  /*e3b0*/  F2FP.F16.F32.PACK_AB R136, RZ, R136 ;  /* 0x00000088ff88723e */ /* 0x000fe200000000ff */
[----:B------:R1:W-:Y:S01]  /*e3c0*/  @P0 STG.E.U16 desc[UR54][R6.64+0x40], R160 ;  /* 0x000040a006000986 */ /* 0x0003e2000c101536 */
[----:B------:R-:W-:Y:S01]  /*e3d0*/  ISETP.GT.AND P0, PT, R3, 0x28, PT ;  /* 0x000000280300780c */ /* 0x000fe20003f04270 */
[----:B------:R-:W-:Y:S01]  /*e3e0*/  FMUL R131, R131, R201 ;  /* 0x000000c983837220 */ /* 0x000fe20000400000 */
[----:B------:R-:W-:Y:S01]  /*e3f0*/  F2FP.F16.F32.PACK_AB R137, RZ, R137 ;  /* 0x00000089ff89723e */ /* 0x000fe200000000ff */
[----:B------:R1:W-:Y:S01]  /*e400*/  @P1 STG.E.U16 desc[UR54][R8.64+0x42], R163 ;  /* 0x000042a308001986 */ /* 0x0003e2000c101536 */
[----:B------:R-:W-:Y:S01]  /*e410*/  ISETP.GT.AND P1, PT, R3, 0x29, PT ;  /* 0x000000290300780c */ /* 0x000fe20003f24270 */
[-C--:B------:R-:W-:Y:S01]  /*e420*/  FMUL R130, R130, R201.reuse ;  /* 0x000000c982827220 */ /* 0x080fe20000400000 */
[----:B------:R-:W-:Y:S01]  /*e430*/  F2FP.F16.F32.PACK_AB R138, RZ, R138 ;  /* 0x0000008aff8a723e */ /* 0x000fe200000000ff */
[----:B------:R1:W-:Y:S01]  /*e440*/  @P5 STG.E.U16 desc[UR54][R8.64+0x40], R162 ;  /* 0x000040a208005986 */ /* 0x0003e2000c101536 */
[----:B------:R-:W-:Y:S01]  /*e450*/  ISETP.GT.AND P5, PT, R4, RZ, P0 ;  /* 0x000000ff0400720c */ /* 0x000fe200007a4270 */
[-C--:B------:R-:W-:Y:S01]  /*e460*/  FMUL R132, R132, R201.reuse ;  /* 0x000000c984847220 */ /* 0x080fe20000400000 */
[----:B------:R-:W-:Y:S01]  /*e470*/  ISETP.GT.AND P4, PT, R4, RZ, P1 ;  /* 0x000000ff0400720c */ /* 0x000fe20000f84270 */
[----:B------:R-:W-:Y:S01]  /*e480*/  FMUL R133, R133, R201 ;  /* 0x000000c985857220 */ /* 0x000fe20000400000 */
[----:B------:R-:W-:Y:S01]  /*e490*/  F2FP.F16.F32.PACK_AB R139, RZ, R139 ;  /* 0x0000008bff8b723e */ /* 0x000fe200000000ff */
[----:B------:R-:W-:Y:S01]  /*e4a0*/  FMUL R134, R134, R201 ;  /* 0x000000c986867220 */ /* 0x000fe20000400000 */
[----:B------:R-:W-:Y:S01]  /*e4b0*/  F2FP.F16.F32.PACK_AB R141, RZ, R141 ;  /* 0x0000008dff8d723e */ /* 0x000fe200000000ff */
[-C--:B------:R-:W-:Y:S01]  /*e4c0*/  FMUL R135, R135, R201.reuse ;  /* 0x000000c987877220 */ /* 0x080fe20000400000 */
[----:B------:R-:W-:Y:S01]  /*e4d0*/  F2FP.F16.F32.PACK_AB R140, RZ, R140 ;  /* 0x0000008cff8c723e */ /* 0x000fe200000000ff */
[-C--:B------:R-:W-:Y:S01]  /*e4e0*/  FMUL R120, R120, R201.reuse ;  /* 0x000000c978787220 */ /* 0x080fe20000400000 */
[----:B------:R-:W-:Y:S01]  /*e4f0*/  F2FP.F16.F32.PACK_AB R142, RZ, R142 ;  /* 0x0000008eff8e723e */ /* 0x000fe200000000ff */
[----:B------:R-:W-:Y:S01]  /*e500*/  FMUL R121, R121, R201 ;  /* 0x000000c979797220 */ /* 0x000fe20000400000 */
[----:B------:R-:W-:Y:S01]  /*e510*/  F2FP.F16.F32.PACK_AB R143, RZ, R143 ;  /* 0x0000008fff8f723e */ /* 0x000fe200000000ff */
[----:B------:R1:W-:Y:S01]  /*e520*/  @P5 STG.E.U16 desc[UR54][R6.64+0x50], R164 ;  /* 0x000050a406005986 */ /* 0x0003e2000c101536 */
[----:B------:R-:W-:Y:S01]  /*e530*/  ISETP.GT.AND P5, PT, R4, 0x8, P0 ;  /* 0x000000080400780c */ /* 0x000fe200007a4270 */
[-C--:B------:R-:W-:Y:S01]  /*e540*/  FMUL R122, R122, R201.reuse ;  /* 0x000000c97a7a7220 */ /* 0x080fe20000400000 */
[----:B------:R-:W-:Y:S01]  /*e550*/  F2FP.F16.F32.PACK_AB R128, RZ, R128 ;  /* 0x00000080ff80723e */ /* 0x000fe200000000ff */
[----:B------:R1:W-:Y:S01]  /*e560*/  @P4 STG.E.U16 desc[UR54][R6.64+0x52], R165 ;  /* 0x000052a506004986 */ /* 0x0003e2000c101536 */
[----:B------:R-:W-:Y:S01]  /*e570*/  ISETP.GT.AND P4, PT, R4, 0x8, P1 ;  /* 0x000000080400780c */ /* 0x000fe20000f84270 */
        /* <DEDUP_REMOVED lines=35> */
[----:B------:R-:W-:Y:S01]  /*e7b0*/  ISETP.GT.AND P2, PT, R3, 0x31, PT ;  /* 0x000000310300780c */ /* 0x000fe20003f44270 */
[-C--:B------:R-:W-:Y:S01]  /*e7c0*/  FMUL R119, R119, R201.reuse ;  /* 0x000000c977777220 */ /* 0x080fe20000400000 */
[----:B------:R-:W-:Y:S01]  /*e7d0*/  F2FP.F16.F32.PACK_AB R122, RZ, R122 ;  /* 0x0000007aff7a723e */ /* 0x000fe200000000ff */
        /* <DEDUP_REMOVED lines=8> */
[-C--:B------:R-:W-:Y:S01]  /*e860*/  FMUL R106, R106, R201.reuse ;  /* 0x000000c96a6a7220 */ /* 0x080fe20000400000 */
[----:B------:R-:W-:Y:S01]  /*e870*/  F2FP.F16.F32.PACK_AB R124, RZ, R124 ;  /* 0x0000007cff7c723e */ /* 0x000fe200000000ff */
[----:B------:R1:W-:Y:S01]  /*e880*/  @P0 STG.E.U16 desc[UR54][R10.64+0x50], R158 ;  /* 0x0000509e0a000986 */ /* 0x0003e2000c101536 */
[C---:B------:R-:W-:Y:S01]  /*e890*/  ISETP.GT.AND P0, PT, R4.reuse, RZ, P3 ;  /* 0x000000ff0400720c */ /* 0x040fe20001f04270 */
[-C--:B------:R-:W-:Y:S01]  /*e8a0*/  FMUL R107, R107, R201.reuse ;  /* 0x000000c96b6b7220 */ /* 0x080fe20000400000 */
[C---:B------:R-:W-:Y:S01]  /*e8b0*/  ISETP.GT.AND P5, PT, R4.reuse, 0x8, P3 ;  /* 0x000000080400780c */ /* 0x040fe20001fa4270 */
[----:B------:R1:W-:Y:S01]  /*e8c0*/  @P1 STG.E.U16 desc[UR54][R10.64+0x52], R159 ;  /* 0x0000529f0a001986 */ /* 0x0003e2000c101536 */
[----:B------:R-:W-:Y:S01]  /*e8d0*/  ISETP.GT.AND P1, PT, R4, 0x8, P2 ;  /* 0x000000080400780c */ /* 0x000fe20001724270 */
[----:B------:R-:W-:Y:S01]  /*e8e0*/  FMUL R109, R109, R201 ;  /* 0x000000c96d6d7220 */ /* 0x000fe20000400000 */
[----:B------:R-:W-:Y:S01]  /*e8f0*/  F2FP.F16.F32.PACK_AB R126, RZ, R126 ;  /* 0x0000007eff7e723e */ /* 0x000fe200000000ff */
[----:B------:R1:W-:Y:S01]  /*e900*/  @P4 STG.E.U16 desc[UR54][R6.64+0x62], R145 ;  /* 0x0000629106004986 */ /* 0x0003e2000c101536 */
[----:B------:R-:W-:Y:S01]  /*e910*/  F2FP.F16.F32.PACK_AB R127, RZ, R127 ;  /* 0x0000007fff7f723e */ /* 0x000fe200000000ff */
[-C--:B------:R-:W-:Y:S01]  /*e920*/  FMUL R108, R108, R201.reuse ;  /* 0x000000c96c6c7220 */ /* 0x080fe20000400000 */
[----:B------:R-:W-:Y:S01]  /*e930*/  F2FP.F16.F32.PACK_AB R112, RZ, R112 ;  /* 0x00000070ff70723e */ /* 0x000fe200000000ff */
[----:B------:R-:W-:Y:S01]  /*e940*/  FMUL R110, R110, R201 ;  /* 0x000000c96e6e7220 */ /* 0x000fe20000400000 */
        /* <DEDUP_REMOVED lines=12> */
[----:B------:R-:W-:Y:S01]  /*ea10*/  ISETP.GT.AND P4, PT, R4, RZ, P1 ;  /* 0x000000ff0400720c */ /* 0x000fe20000f84270 */
        /* <DEDUP_REMOVED lines=8> */
[-C--:B------:R-:W-:Y:S01]  /*eaa0*/  FMUL R102, R102, R201.reuse ;  /* 0x000000c966667220 */ /* 0x080fe20000400000 */
[----:B------:R-:W-:Y:S01]  /*eab0*/  F2FP.F16.F32.PACK_AB R104, RZ, R104 ;  /* 0x00000068ff68723e */ /* 0x000fe200000000ff */
[----:B------:R1:W-:Y:S01]  /*eac0*/  @P5 STG.E.U16 desc[UR54][R6.64+0x70], R148 ;  /* 0x0000709406005986 */ /* 0x0003e2000c101536 */
[C---:B------:R-:W-:Y:S01]  /*ead0*/  ISETP.GT.AND P5, PT, R4.reuse, 0x8, P0 ;  /* 0x000000080400780c */ /* 0x040fe200007a4270 */
[----:B------:R-:W-:Y:S01]  /*eae0*/  FMUL R103, R103, R201 ;  /* 0x000000c967677220 */ /* 0x000fe20000400000 */
        /* <DEDUP_REMOVED lines=41> */
[-C--:B------:R-:W-:Y:S01]  /*ed80*/  FMUL R85, R85, R201.reuse ;  /* 0x000000c955557220 */ /* 0x080fe20000400000 */
        /* <DEDUP_REMOVED lines=19> */
[----:B------:R-:W-:Y:S01]  /*eec0*/  FMUL R74, R74, R201 ;  /* 0x000000c94a4a7220 */ /* 0x000fe20000400000 */
        /* <DEDUP_REMOVED lines=9> */
[----:B------:R-:W-:Y:S01]  /*ef60*/  FMUL R76, R76, R201 ;  /* 0x000000c94c4c7220 */ /* 0x000fe20000400000 */
[----:B------:R-:W-:Y:S01]  /*ef70*/  F2FP.F16.F32.PACK_AB R93, RZ, R93 ;  /* 0x0000005dff5d723e */ /* 0x000fe200000000ff */
[----:B------:R1:W-:Y:S01]  /*ef80*/  @P5 STG.E.U16 desc[UR54][R8.64+0x80], R130 ;  /* 0x0000808208005986 */ /* 0x0003e2000c101536 */
[----:B------:R-:W-:Y:S01]  /*ef90*/  ISETP.GT.AND P5, PT, R4, RZ, P0 ;  /* 0x000000ff0400720c */ /* 0x000fe200007a4270 */
[-C--:B------:R-:W-:Y:S01]  /*efa0*/  FMUL R78, R78, R201.reuse ;  /* 0x000000c94e4e7220 */ /* 0x080fe20000400000 */
[----:B------:R-:W-:Y:S01]  /*efb0*/  ISETP.GT.AND P4, PT, R4, RZ, P1 ;  /* 0x000000ff0400720c */ /* 0x000fe20000f84270 */
[-C--:B------:R-:W-:Y:S01]  /*efc0*/  FMUL R79, R79, R201.reuse ;  /* 0x000000c94f4f7220 */ /* 0x080fe20000400000 */
[----:B------:R-:W-:Y:S01]  /*efd0*/  F2FP.F16.F32.PACK_AB R92, RZ, R92 ;  /* 0x0000005cff5c723e */ /* 0x000fe200000000ff */
        /* <DEDUP_REMOVED lines=8> */
[----:B------:R1:W-:Y:S01]  /*f060*/  @P5 STG.E.U16 desc[UR54][R6.64+0x90], R132 ;  /* 0x0000908406005986 */ /* 0x0003e2000c101536 */
[----:B------:R-:W-:Y:S01]  /*f070*/  ISETP.GT.AND P5, PT, R4, 0x8, P0 ;  /* 0x000000080400780c */ /* 0x000fe200007a4270 */
[----:B------:R-:W-:Y:S01]  /*f080*/  FMUL R68, R68, R201 ;  /* 0x000000c944447220 */ /* 0x000fe20000400000 */
[----:B------:R-:W-:Y:S01]  /*f090*/  F2FP.F16.F32.PACK_AB R83, RZ, R83 ;  /* 0x00000053ff53723e */ /* 0x000fe200000000ff */
[----:B------:R1:W-:Y:S01]  /*f0a0*/  @P4 STG.E.U16 desc[UR54][R6.64+0x92], R133 ;  /* 0x0000928506004986 */ /* 0x0003e2000c101536 */
[----:B------:R-:W-:Y:S01]  /*f0b0*/  ISETP.GT.AND P4, PT, R4, 0x8, P1 ;  /* 0x000000080400780c */ /* 0x000fe20000f84270 */
        /* <DEDUP_REMOVED lines=33> */
[C---:B------:R-:W-:Y:S01]  /*f2d0*/  ISETP.GT.AND P1, PT, R4.reuse, 0x88, P1 ;  /* 0x000000880400780c */ /* 0x040fe20000f24270 */
[----:B------:R1:W-:Y:S01]  /*f2e0*/  @P2 STG.E.U16 desc[UR54][R10.64+0x82], R123 ;  /* 0x0000827b0a002986 */ /* 0x0003e2000c101536 */
[----:B------:R-:W-:Y:S01]  /*f2f0*/  ISETP.GT.AND P2, PT, R3, 0x51, PT ;  /* 0x000000510300780c */ /* 0x000fe20003f44270 */
[----:B------:R-:W-:Y:S01]  /*f300*/  FMUL R49, R49, R201 ;  /* 0x000000c931317220 */ /* 0x000fe20000400000 */
[----:B------:R-:W-:Y:S01]  /*f310*/  F2FP.F16.F32.PACK_AB R77, RZ, R77 ;  /* 0x0000004dff4d723e */ /* 0x000fe200000000ff */
[-C--:B------:R-:W-:Y:S01]  /*f320*/  FMUL R51, R51, R201.reuse ;  /* 0x000000c933337220 */ /* 0x080fe20000400000 */
[----:B------:R-:W-:Y:S01]  /*f330*/  F2FP.F16.F32.PACK_AB R76, RZ, R76 ;  /* 0x0000004cff4c723e */ /* 0x000fe200000000ff */
[----:B------:R1:W-:Y:S01]  /*f340*/  @P4 STG.E.U16 desc[UR54][R12.64+0x90], R124 ;  /* 0x0000907c0c004986 */ /* 0x0003e2000c101536 */
[----:B------:R-:W-:Y:S01]  /*f350*/  ISETP.GT.AND P4, PT, R4, RZ, P2 ;  /* 0x000000ff0400720c */ /* 0x000fe20001784270 */
[-C--:B------:R-:W-:Y:S01]  /*f360*/  FMUL R50, R50, R201.reuse ;  /* 0x000000c932327220 */ /* 0x080fe20000400000 */
[----:B------:R-:W-:Y:S01]  /*f370*/  F2FP.F16.F32.PACK_AB R78, RZ, R78 ;  /* 0x0000004eff4e723e */ /* 0x000fe200000000ff */
[----:B------:R1:W-:Y:S01]  /*f380*/  @P3 STG.E.U16 desc[UR54][R12.64+0x92], R125 ;  /* 0x0000927d0c003986 */ /* 0x0003e2000c101536 */
[----:B------:R-:W-:Y:S01]  /*f390*/  ISETP.GT.AND P3, PT, R3, 0x50, PT ;  /* 0x000000500300780c */ /* 0x000fe20003f64270 */
[----:B------:R-:W-:Y:S01]  /*f3a0*/  FMUL R52, R52, R201 ;  /* 0x000000c934347220 */ /* 0x000fe20000400000 */
        /* <DEDUP_REMOVED lines=54> */
[C---:B------:R-:W-:Y:S01]  /*f710*/  ISETP.GT.AND P3, PT, R4.reuse, 0x88, P3 ;  /* 0x000000880400780c */ /* 0x040fe20001f64270 */
[----:B------:R1:W-:Y:S01]  /*f720*/  @P4 STG.E.U16 desc[UR54][R8.64+0xb2], R119 ;  /* 0x0000b27708004986 */ /* 0x0003e2000c101536 */
[C---:B------:R-:W-:Y:S01]  /*f730*/  ISETP.GT.AND P4, PT, R4.reuse, 0x80, P2 ;  /* 0x000000800400780c */ /* 0x040fe20001784270 */
        /* <DEDUP_REMOVED lines=20> */
[----:B------:R1:W-:Y:S01]  /*f880*/  @P2 STG.E.U16 desc[UR54][R10.64+0xa2], R107 ;  /* 0x0000a26b0a002986 */ /* 0x0003e2000c101536 */
[----:B------:R-:W-:Y:S01]  /*f890*/  ISETP.GT.AND P2, PT, R3, 0x61, PT ;  /* 0x000000610300780c */ /* 0x000fe20003f44270 */
[----:B------:R-:W-:Y:S01]  /*f8a0*/  FMUL R30, R30, R201 ;  /* 0x000000c91e1e7220 */ /* 0x000fe20000400000 */
[----:B------:R-:W-:Y:S01]  /*f8b0*/  F2FP.F16.F32.PACK_AB R53, RZ, R53 ;  /* 0x00000035ff35723e */ /* 0x000fe200000000ff */
[----:B------:R-:W-:Y:S01]  /*f8c0*/  FMUL R31, R31, R201 ;  /* 0x000000c91f1f7220 */ /* 0x000fe20000400000 */
[----:B------:R-:W-:Y:S01]  /*f8d0*/  F2FP.F16.F32.PACK_AB R54, RZ, R54 ;  /* 0x00000036ff36723e */ /* 0x000fe200000000ff */
[----:B------:R1:W-:Y:S01]  /*f8e0*/  @P4 STG.E.U16 desc[UR54][R12.64+0xb0], R108 ;  /* 0x0000b06c0c004986 */ /* 0x0003e2000c101536 */
[----:B------:R-:W-:-:S02]  /*f8f0*/  ISETP.GT.AND P4, PT, R4, RZ, P2 ;  /* 0x000000ff0400720c */ /* 0x000fc40001784270 */
[----:B------:R-:W-:Y:S01]  /*f900*/  F2FP.F16.F32.PACK_AB R55, RZ, R55 ;  /* 0x00000037ff37723e */ /* 0x000fe200000000ff */
[----:B------:R1:W-:Y:S01]  /*f910*/  @P3 STG.E.U16 desc[UR54][R12.64+0xb2], R109 ;  /* 0x0000b26d0c003986 */ /* 0x0003e2000c101536 */
[----:B------:R-:W-:Y:S02]  /*f920*/  ISETP.GT.AND P3, PT, R3, 0x60, PT ;  /* 0x000000600300780c */ /* 0x000fe40003f64270 */
[----:B------:R-:W-:Y:S01]  /*f930*/  F2FP.F16.F32.PACK_AB R40, RZ, R40 ;  /* 0x00000028ff28723e */ /* 0x000fe200000000ff */
[----:B------:R1:W-:Y:S01]  /*f940*/  @P0 STG.E.U16 desc[UR54][R10.64+0xb0], R110 ;  /* 0x0000b06e0a000986 */ /* 0x0003e2000c101536 */
[C---:B------:R-:W-:Y:S02]  /*f950*/  ISETP.GT.AND P0, PT, R4.reuse, RZ, P3 ;  /* 0x000000ff0400720c */ /* 0x040fe40001f04270 */
[C---:B------:R-:W-:Y:S01]  /*f960*/  ISETP.GT.AND P5, PT, R4.reuse, 0x8, P3 ;  /* 0x000000080400780c */ /* 0x040fe20001fa4270 */
[----:B------:R1:W-:Y:S01]  /*f970*/  @P1 STG.E.U16 desc[UR54][R10.64+0xb2], R111 ;  /* 0x0000b26f0a001986 */ /* 0x0003e2000c101536 */
[----:B------:R-:W-:-:S02]  /*f980*/  ISETP.GT.AND P1, PT, R4, 0x8, P2 ;  /* 0x000000080400780c */ /* 0x000fc40001724270 */
[----:B------:R-:W-:Y:S01]  /*f990*/  F2FP.F16.F32.PACK_AB R41, RZ, R41 ;  /* 0x00000029ff29723e */ /* 0x000fe200000000ff */
[----:B------:R1:W-:Y:S01]  /*f9a0*/  @P4 STG.E.U16 desc[UR54][R6.64+0xc2], R97 ;  /* 0x0000c26106004986 */ /* 0x0003e2000c101536 */
[----:B------:R-:W-:Y:S02]  /*f9b0*/  F2FP.F16.F32.PACK_AB R42, RZ, R42 ;  /* 0x0000002aff2a723e */ /* 0x000fe400000000ff */
[----:B------:R-:W-:Y:S02]  /*f9c0*/  F2FP.F16.F32.PACK_AB R43, RZ, R43 ;  /* 0x0000002bff2b723e */ /* 0x000fe400000000ff */
[----:B------:R-:W-:Y:S01]  /*f9d0*/  F2FP.F16.F32.PACK_AB R45, RZ, R45 ;  /* 0x0000002dff2d723e */ /* 0x000fe200000000ff */
[----:B------:R1:W-:Y:S01]  /*f9e0*/  @P0 STG.E.U16 desc[UR54][R6.64+0xc0], R96 ;  /* 0x0000c06006000986 */ /* 0x0003e2000c101536 */
[C---:B------:R-:W-:Y:S02]  /*f9f0*/  ISETP.GT.AND P0, PT, R3.reuse, 0x68, PT ;  /* 0x000000680300780c */ /* 0x040fe40003f04270 */
[----:B------:R-:W-:Y:S01]  /*fa00*/  F2FP.F16.F32.PACK_AB R44, RZ, R44 ;  /* 0x0000002cff2c723e */ /* 0x000fe200000000ff */
[----:B------:R1:W-:Y:S01]  /*fa10*/  @P1 STG.E.U16 desc[UR54][R8.64+0xc2], R99 ;  /* 0x0000c26308001986 */ /* 0x0003e2000c101536 */
[----:B------:R-:W-:-:S02]  /*fa20*/  ISETP.GT.AND P1, PT, R3, 0x69, PT ;  /* 0x000000690300780c */ /* 0x000fc40003f24270 */
[----:B------:R-:W-:Y:S01]  /*fa30*/  F2FP.F16.F32.PACK_AB R46, RZ, R46 ;  /* 0x0000002eff2e723e */ /* 0x000fe200000000ff */
[----:B------:R1:W-:Y:S01]  /*fa40*/  @P5 STG.E.U16 desc[UR54][R8.64+0xc0], R98 ;  /* 0x0000c06208005986 */ /* 0x0003e2000c101536 */
[C---:B------:R-:W-:Y:S02]  /*fa50*/  ISETP.GT.AND P5, PT, R4.reuse, RZ, P0 ;  /* 0x000000ff0400720c */ /* 0x040fe400007a4270 */
[----:B------:R-:W-:Y:S02]  /*fa60*/  ISETP.GT.AND P4, PT, R4, RZ, P1 ;  /* 0x000000ff0400720c */ /* 0x000fe40000f84270 */
[----:B------:R-:W-:Y:S02]  /*fa70*/  F2FP.F16.F32.PACK_AB R47, RZ, R47 ;  /* 0x0000002fff2f723e */ /* 0x000fe400000000ff */
[----:B------:R-:W-:Y:S02]  /*fa80*/  F2FP.F16.F32.PACK_AB R32, RZ, R32 ;  /* 0x00000020ff20723e */ /* 0x000fe400000000ff */
[----:B------:R-:W-:-:S02]  /*fa90*/  F2FP.F16.F32.PACK_AB R33, RZ, R33 ;  /* 0x00000021ff21723e */ /* 0x000fc400000000ff */
[----:B------:R-:W-:Y:S02]  /*faa0*/  F2FP.F16.F32.PACK_AB R34, RZ, R34 ;  /* 0x00000022ff22723e */ /* 0x000fe400000000ff */
[----:B------:R-:W-:Y:S01]  /*fab0*/  F2FP.F16.F32.PACK_AB R35, RZ, R35 ;  /* 0x00000023ff23723e */ /* 0x000fe200000000ff */
[----:B------:R1:W-:Y:S01]  /*fac0*/  @P5 STG.E.U16 desc[UR54][R6.64+0xd0], R100 ;  /* 0x0000d06406005986 */ /* 0x0003e2000c101536 */
[C---:B------:R-:W-:Y:S02]  /*fad0*/  ISETP.GT.AND P5, PT, R4.reuse, 0x8, P0 ;  /* 0x000000080400780c */ /* 0x040fe400007a4270 */
[----:B------:R-:W-:Y:S01]  /*fae0*/  F2FP.F16.F32.PACK_AB R36, RZ, R36 ;  /* 0x00000024ff24723e */ /* 0x000fe200000000ff */
[----:B------:R1:W-:Y:S01]  /*faf0*/  @P4 STG.E.U16 desc[UR54][R6.64+0xd2], R101 ;  /* 0x0000d26506004986 */ /* 0x0003e2000c101536 */
[----:B------:R-:W-:Y:S02]  /*fb00*/  ISETP.GT.AND P4, PT, R4, 0x8, P1 ;  /* 0x000000080400780c */ /* 0x000fe40000f84270 */
[----:B------:R-:W-:-:S02]  /*fb10*/  F2FP.F16.F32.PACK_AB R37, RZ, R37 ;  /* 0x00000025ff25723e */ /* 0x000fc400000000ff */
[----:B------:R-:W-:Y:S02]  /*fb20*/  F2FP.F16.F32.PACK_AB R38, RZ, R38 ;  /* 0x00000026ff26723e */ /* 0x000fe400000000ff */
[----:B------:R-:W-:Y:S02]  /*fb30*/  F2FP.F16.F32.PACK_AB R39, RZ, R39 ;  /* 0x00000027ff27723e */ /* 0x000fe400000000ff */
[----:B------:R-:W-:Y:S01]  /*fb40*/  F2FP.F16.F32.PACK_AB R24, RZ, R24 ;  /* 0x00000018ff18723e */ /* 0x000fe200000000ff */
[----:B------:R1:W-:Y:S01]  /*fb50*/  @P5 STG.E.U16 desc[UR54][R8.64+0xd0], R102 ;  /* 0x0000d06608005986 */ /* 0x0003e2000c101536 */
[C---:B------:R-:W-:Y:S02]  /*fb60*/  ISETP.GT.AND P5, PT, R4.reuse, 0x80, P3 ;  /* 0x000000800400780c */ /* 0x040fe40001fa4270 */
[C---:B------:R-:W-:Y:S01]  /*fb70*/  ISETP.GT.AND P3, PT, R4.reuse, 0x88, P3 ;  /* 0x000000880400780c */ /* 0x040fe20001f64270 */
[----:B------:R1:W-:Y:S01]  /*fb80*/  @P4 STG.E.U16 desc[UR54][R8.64+0xd2], R103 ;  /* 0x0000d26708004986 */ /* 0x0003e2000c101536 */
[----:B------:R-:W-:-:S02]  /*fb90*/  ISETP.GT.AND P4, PT, R4, 0x80, P2 ;  /* 0x000000800400780c */ /* 0x000fc40001784270 */
[C---:B------:R-:W-:Y:S02]  /*fba0*/  ISETP.GT.AND P2, PT, R4.reuse, 0x88, P2 ;  /* 0x000000880400780c */ /* 0x040fe40001744270 */
[----:B------:R-:W-:Y:S02]  /*fbb0*/  F2FP.F16.F32.PACK_AB R25, RZ, R25 ;  /* 0x00000019ff19723e */ /* 0x000fe400000000ff */
[----:B------:R-:W-:Y:S02]  /*fbc0*/  F2FP.F16.F32.PACK_AB R26, RZ, R26 ;  /* 0x0000001aff1a723e */ /* 0x000fe400000000ff */
[----:B------:R-:W-:Y:S01]  /*fbd0*/  F2FP.F16.F32.PACK_AB R27, RZ, R27 ;  /* 0x0000001bff1b723e */ /* 0x000fe200000000ff */
[----:B------:R1:W-:Y:S01]  /*fbe0*/  @P5 STG.E.U16 desc[UR54][R12.64+0xc0], R88 ;  /* 0x0000c0580c005986 */ /* 0x0003e2000c101536 */
[----:B------:R-:W-:Y:S02]  /*fbf0*/  F2FP.F16.F32.PACK_AB R28, RZ, R28 ;  /* 0x0000001cff1c723e */ /* 0x000fe400000000ff */
[----:B------:R-:W-:Y:S01]  /*fc00*/  F2FP.F16.F32.PACK_AB R29, RZ, R29 ;  /* 0x0000001dff1d723e */ /* 0x000fe200000000ff */
[----:B------:R1:W-:Y:S01]  /*fc10*/  @P4 STG.E.U16 desc[UR54][R12.64+0xc2], R89 ;  /* 0x0000c2590c004986 */ /* 0x0003e2000c101536 */
[----:B------:R-:W-:-:S02]  /*fc20*/  ISETP.GT.AND P4, PT, R4, 0x80, P0 ;  /* 0x000000800400780c */ /* 0x000fc40000784270 */
[C---:B------:R-:W-:Y:S01]  /*fc30*/  ISETP.GT.AND P0, PT, R4.reuse, 0x88, P0 ;  /* 0x000000880400780c */ /* 0x040fe20000704270 */
[----:B------:R1:W-:Y:S01]  /*fc40*/  @P3 STG.E.U16 desc[UR54][R10.64+0xc0], R90 ;  /* 0x0000c05a0a003986 */ /* 0x0003e2000c101536 */
[C---:B------:R-:W-:Y:S02]  /*fc50*/  ISETP.GT.AND P3, PT, R4.reuse, 0x80, P1 ;  /* 0x000000800400780c */ /* 0x040fe40000f64270 */
[C---:B------:R-:W-:Y:S01]  /*fc60*/  ISETP.GT.AND P1, PT, R4.reuse, 0x88, P1 ;  /* 0x000000880400780c */ /* 0x040fe20000f24270 */
[----:B------:R1:W-:Y:S01]  /*fc70*/  @P2 STG.E.U16 desc[UR54][R10.64+0xc2], R91 ;  /* 0x0000c25b0a002986 */ /* 0x0003e2000c101536 */
[----:B------:R-:W-:Y:S02]  /*fc80*/  ISETP.GT.AND P2, PT, R3, 0x71, PT ;  /* 0x000000710300780c */ /* 0x000fe40003f44270 */
[----:B------:R-:W-:Y:S02]  /*fc90*/  F2FP.F16.F32.PACK_AB R30, RZ, R30 ;  /* 0x0000001eff1e723e */ /* 0x000fe400000000ff */
[----:B------:R-:W-:Y:S01]  /*fca0*/  F2FP.F16.F32.PACK_AB R31, RZ, R31 ;  /* 0x0000001fff1f723e */ /* 0x000fe200000000ff */
[----:B------:R1:W-:Y:S01]  /*fcb0*/  @P4 STG.E.U16 desc[UR54][R12.64+0xd0], R92 ;  /* 0x0000d05c0c004986 */ /* 0x0003e2000c101536 */
[----:B------:R-:W-:-:S03]  /*fcc0*/  ISETP.GT.AND P4, PT, R4, RZ, P2 ;  /* 0x000000ff0400720c */ /* 0x000fc60001784270 */
[----:B------:R1:W-:Y:S01]  /*fcd0*/  @P3 STG.E.U16 desc[UR54][R12.64+0xd2], R93 ;  /* 0x0000d25d0c003986 */ /* 0x0003e2000c101536 */
[----:B------:R-:W-:-:S03]  /*fce0*/  ISETP.GT.AND P3, PT, R3, 0x70, PT ;  /* 0x000000700300780c */ /* 0x000fc60003f64270 */
[----:B------:R1:W-:Y:S01]  /*fcf0*/  @P0 STG.E.U16 desc[UR54][R10.64+0xd0], R94 ;  /* 0x0000d05e0a000986 */ /* 0x0003e2000c101536 */
[C---:B------:R-:W-:Y:S02]  /*fd00*/  ISETP.GT.AND P0, PT, R4.reuse, RZ, P3 ;  /* 0x000000ff0400720c */ /* 0x040fe40001f04270 */
[C---:B------:R-:W-:Y:S01]  /*fd10*/  ISETP.GT.AND P5, PT, R4.reuse, 0x8, P3 ;  /* 0x000000080400780c */ /* 0x040fe20001fa4270 */
[----:B------:R1:W-:Y:S01]  /*fd20*/  @P1 STG.E.U16 desc[UR54][R10.64+0xd2], R95 ;  /* 0x0000d25f0a001986 */ /* 0x0003e2000c101536 */
[----:B------:R-:W-:-:S03]  /*fd30*/  ISETP.GT.AND P1, PT, R4, 0x8, P2 ;  /* 0x000000080400780c */ /* 0x000fc60001724270 */
[----:B------:R1:W-:Y:S06]  /*fd40*/  @P4 STG.E.U16 desc[UR54][R6.64+0xe2], R81 ;  /* 0x0000e25106004986 */ /* 0x0003ec000c101536 */
[----:B------:R1:W-:Y:S01]  /*fd50*/  @P0 STG.E.U16 desc[UR54][R6.64+0xe0], R80 ;  /* 0x0000e05006000986 */ /* 0x0003e2000c101536 */
[----:B------:R-:W-:-:S03]  /*fd60*/  ISETP.GT.AND P0, PT, R3, 0x78, PT ;  /* 0x000000780300780c */ /* 0x000fc60003f04270 */
[----:B------:R1:W-:Y:S01]  /*fd70*/  @P1 STG.E.U16 desc[UR54][R8.64+0xe2], R83 ;  /* 0x0000e25308001986 */ /* 0x0003e2000c101536 */
[----:B------:R-:W-:-:S03]  /*fd80*/  ISETP.GT.AND P1, PT, R3, 0x79, PT ;  /* 0x000000790300780c */ /* 0x000fc60003f24270 */
[----:B------:R1:W-:Y:S01]  /*fd90*/  @P5 STG.E.U16 desc[UR54][R8.64+0xe0], R82 ;  /* 0x0000e05208005986 */ /* 0x0003e2000c101536 */
[C---:B------:R-:W-:Y:S02]  /*fda0*/  ISETP.GT.AND P5, PT, R4.reuse, RZ, P0 ;  /* 0x000000ff0400720c */ /* 0x040fe400007a4270 */
[----:B------:R-:W-:-:S11]  /*fdb0*/  ISETP.GT.AND P4, PT, R4, RZ, P1 ;  /* 0x000000ff0400720c */ /* 0x000fd60000f84270 */
[----:B------:R1:W-:Y:S01]  /*fdc0*/  @P5 STG.E.U16 desc[UR54][R6.64+0xf0], R84 ;  /* 0x0000f05406005986 */ /* 0x0003e2000c101536 */
[----:B------:R-:W-:-:S03]  /*fdd0*/  ISETP.GT.AND P5, PT, R4, 0x8, P0 ;  /* 0x000000080400780c */ /* 0x000fc600007a4270 */
[----:B------:R1:W-:Y:S01]  /*fde0*/  @P4 STG.E.U16 desc[UR54][R6.64+0xf2], R85 ;  /* 0x0000f25506004986 */ /* 0x0003e2000c101536 */
[----:B------:R-:W-:-:S09]  /*fdf0*/  ISETP.GT.AND P4, PT, R4, 0x8, P1 ;  /* 0x000000080400780c */ /* 0x000fd20000f84270 */
[----:B------:R1:W-:Y:S01]  /*fe00*/  @P5 STG.E.U16 desc[UR54][R8.64+0xf0], R86 ;  /* 0x0000f05608005986 */ /* 0x0003e2000c101536 */
[C---:B------:R-:W-:Y:S02]  /*fe10*/  ISETP.GT.AND P5, PT, R4.reuse, 0x80, P3 ;  /* 0x000000800400780c */ /* 0x040fe40001fa4270 */
[C---:B------:R-:W-:Y:S01]  /*fe20*/  ISETP.GT.AND P3, PT, R4.reuse, 0x88, P3 ;  /* 0x000000880400780c */ /* 0x040fe20001f64270 */
[----:B------:R1:W-:Y:S01]  /*fe30*/  @P4 STG.E.U16 desc[UR54][R8.64+0xf2], R87 ;  /* 0x0000f25708004986 */ /* 0x0003e2000c101536 */
[C---:B------:R-:W-:Y:S02]  /*fe40*/  ISETP.GT.AND P4, PT, R4.reuse, 0x80, P2 ;  /* 0x000000800400780c */ /* 0x040fe40001784270 */
[----:B------:R-:W-:-:S07]  /*fe50*/  ISETP.GT.AND P2, PT, R4, 0x88, P2 ;  /* 0x000000880400780c */ /* 0x000fce0001744270 */
[----:B------:R1:W-:Y:S04]  /*fe60*/  @P5 STG.E.U16 desc[UR54][R12.64+0xe0], R72 ;  /* 0x0000e0480c005986 */ /* 0x0003e8000c101536 */
[----:B------:R1:W-:Y:S01]  /*fe70*/  @P4 STG.E.U16 desc[UR54][R12.64+0xe2], R73 ;  /* 0x0000e2490c004986 */ /* 0x0003e2000c101536 */
[C---:B------:R-:W-:Y:S02]  /*fe80*/  ISETP.GT.AND P4, PT, R4.reuse, 0x80, P0 ;  /* 0x000000800400780c */ /* 0x040fe40000784270 */
[C---:B------:R-:W-:Y:S01]  /*fe90*/  ISETP.GT.AND P0, PT, R4.reuse, 0x88, P0 ;  /* 0x000000880400780c */ /* 0x040fe20000704270 */
[----:B------:R1:W-:Y:S01]  /*fea0*/  @P3 STG.E.U16 desc[UR54][R10.64+0xe0], R74 ;  /* 0x0000e04a0a003986 */ /* 0x0003e2000c101536 */
[C---:B------:R-:W-:Y:S02]  /*feb0*/  ISETP.GT.AND P3, PT, R4.reuse, 0x80, P1 ;  /* 0x000000800400780c */ /* 0x040fe40000f64270 */
[----:B------:R-:W-:Y:S01]  /*fec0*/  ISETP.GT.AND P1, PT, R4, 0x88, P1 ;  /* 0x000000880400780c */ /* 0x000fe20000f24270 */
[----:B------:R1:W-:Y:S01]  /*fed0*/  @P2 STG.E.U16 desc[UR54][R10.64+0xe2], R75 ;  /* 0x0000e24b0a002986 */ /* 0x0003e2000c101536 */
[----:B------:R-:W-:-:S05]  /*fee0*/  ISETP.GT.AND P2, PT, R3, 0x81, PT ;  /* 0x000000810300780c */ /* 0x000fca0003f44270 */
        /* <DEDUP_REMOVED lines=73> */
[----:B------:R-:W-:-:S03]  /*10380*/  ISETP.GT.AND P4, PT, R4, 0x8, P2 ;  /* 0x000000080400780c */ /* 0x000fc60001784270 */
[----:B------:R1:W-:Y:S01]  /*10390*/  @P3 STG.E.U16 desc[UR54][R12.64+0x132], R45 ;  /* 0x0001322d0c003986 */ /* 0x0003e2000c101536 */
[----:B------:R-:W-:-:S03]  /*103a0*/  ISETP.GT.AND P3, PT, R3, 0xa1, PT ;  /* 0x000000a10300780c */ /* 0x000fc60003f64270 */
[----:B------:R1:W-:Y:S01]  /*103b0*/  @P0 STG.E.U16 desc[UR54][R10.64+0x130], R46 ;  /* 0x0001302e0a000986 */ /* 0x0003e2000c101536 */
[C---:B------:R-:W-:Y:S02]  /*103c0*/  ISETP.GT.AND P0, PT, R4.reuse, RZ, P2 ;  /* 0x000000ff0400720c */ /* 0x040fe40001704270 */
[C---:B------:R-:W-:Y:S01]  /*103d0*/  ISETP.GT.AND P5, PT, R4.reuse, 0x8, P3 ;  /* 0x000000080400780c */ /* 0x040fe20001fa4270 */
[----:B------:R1:W-:Y:S01]  /*103e0*/  @P1 STG.E.U16 desc[UR54][R10.64+0x132], R47 ;  /* 0x0001322f0a001986 */ /* 0x0003e2000c101536 */
[----:B------:R-:W-:-:S09]  /*103f0*/  ISETP.GT.AND P1, PT, R4, RZ, P3 ;  /* 0x000000ff0400720c */ /* 0x000fd20001f24270 */
[----:B------:R1:W-:Y:S01]  /*10400*/  @P0 STG.E.U16 desc[UR54][R6.64+0x140], R32 ;  /* 0x0001402006000986 */ /* 0x0003e2000c101536 */
[----:B------:R-:W-:-:S03]  /*10410*/  ISETP.GT.AND P0, PT, R3, 0xa9, PT ;  /* 0x000000a90300780c */ /* 0x000fc60003f04270 */
[----:B------:R1:W-:Y:S01]  /*10420*/  @P1 STG.E.U16 desc[UR54][R6.64+0x142], R33 ;  /* 0x0001422106001986 */ /* 0x0003e2000c101536 */
[----:B------:R-:W-:-:S03]  /*10430*/  ISETP.GT.AND P1, PT, R3, 0xa8, PT ;  /* 0x000000a80300780c */ /* 0x000fc60003f24270 */
[----:B------:R1:W-:Y:S01]  /*10440*/  @P4 STG.E.U16 desc[UR54][R8.64+0x140], R34 ;  /* 0x0001402208004986 */ /* 0x0003e2000c101536 */
[----:B------:R-:W-:-:S03]  /*10450*/  ISETP.GT.AND P4, PT, R4, RZ, P0 ;  /* 0x000000ff0400720c */ /* 0x000fc60000784270 */
[----:B------:R1:W-:Y:S01]  /*10460*/  @P5 STG.E.U16 desc[UR54][R8.64+0x142], R35 ;  /* 0x0001422308005986 */ /* 0x0003e2000c101536 */
[----:B------:R-:W-:-:S09]  /*10470*/  ISETP.GT.AND P5, PT, R4, RZ, P1 ;  /* 0x000000ff0400720c */ /* 0x000fd20000fa4270 */
        /* <DEDUP_REMOVED lines=10> */
[----:B------:R1:W-:Y:S01]  /*10520*/  @P4 STG.E.U16 desc[UR54][R12.64+0x140], R24 ;  /* 0x000140180c004986 */ /* 0x0003e2000c101536 */
[C---:B------:R-:W-:Y:S02]  /*10530*/  ISETP.GT.AND P4, PT, R4.reuse, 0x80, P0 ;  /* 0x000000800400780c */ /* 0x040fe40000784270 */
[C---:B------:R-:W-:Y:S01]  /*10540*/  ISETP.GT.AND P0, PT, R4.reuse, 0x88, P0 ;  /* 0x000000880400780c */ /* 0x040fe20000704270 */
[----:B------:R1:W-:Y:S01]  /*10550*/  @P5 STG.E.U16 desc[UR54][R12.64+0x142], R25 ;  /* 0x000142190c005986 */ /* 0x0003e2000c101536 */
[C---:B------:R-:W-:Y:S02]  /*10560*/  ISETP.GT.AND P5, PT, R4.reuse, 0x80, P1 ;  /* 0x000000800400780c */ /* 0x040fe40000fa4270 */
[----:B------:R-:W-:Y:S01]  /*10570*/  ISETP.GT.AND P1, PT, R4, 0x88, P1 ;  /* 0x000000880400780c */ /* 0x000fe20000f24270 */
[----:B------:R1:W-:Y:S04]  /*10580*/  @P2 STG.E.U16 desc[UR54][R10.64+0x140], R26 ;  /* 0x0001401a0a002986 */ /* 0x0003e8000c101536 */
[----:B------:R1:W-:Y:S04]  /*10590*/  @P3 STG.E.U16 desc[UR54][R10.64+0x142], R27 ;  /* 0x0001421b0a003986 */ /* 0x0003e8000c101536 */
[----:B------:R1:W-:Y:S04]  /*105a0*/  @P4 STG.E.U16 desc[UR54][R12.64+0x152], R29 ;  /* 0x0001521d0c004986 */ /* 0x0003e8000c101536 */
[----:B------:R1:W-:Y:S04]  /*105b0*/  @P5 STG.E.U16 desc[UR54][R12.64+0x150], R28 ;  /* 0x0001501c0c005986 */ /* 0x0003e8000c101536 */
[----:B------:R1:W-:Y:S04]  /*105c0*/  @P1 STG.E.U16 desc[UR54][R10.64+0x150], R30 ;  /* 0x0001501e0a001986 */ /* 0x0003e8000c101536 */
[----:B------:R1:W-:Y:S02]  /*105d0*/  @P0 STG.E.U16 desc[UR54][R10.64+0x152], R31 ;  /* 0x0001521f0a000986 */ /* 0x0003e4000c101536 */
.L_x_380:
[----:B------:R-:W-:Y:S05]  /*105e0*/  BSYNC B0 ;  /* 0x0000000000007941 */ /* 0x000fea0003800000 */
.L_x_32:
[----:B------:R-:W-:Y:S01]  /*105f0*/  ULDC UR4, c[0x0][0xc] ;  /* 0x0000030000047ab9 */ /* 0x000fe20000000800 */
[----:B------:R-:W-:Y:S01]  /*10600*/  ULDC UR5, c[0x0][0x10] ;  /* 0x0000040000057ab9 */ /* 0x000fe20000000800 */
[----:B0-----:R-:W0:Y:S01]  /*10610*/  LDC R3, c[0x0][0x14] ;  /* 0x00000500ff037b82 */ /* 0x001e220000000800 */
[----:B------:R-:W-:Y:S01]  /*10620*/  UIMAD.WIDE.U32 UR4, UR4, UR5, URZ ;  /* 0x00000005040472a5 */ /* 0x000fe2000f8e003f */
[----:B------:R-:W-:Y:S02]  /*10630*/  IMAD.MOV.U32 R23, RZ, RZ, R19 ;  /* 0x000000ffff177224 */ /* 0x000fe400078e0013 */
[----:B------:R-:W-:-:S03]  /*10640*/  IMAD.MOV.U32 R18, RZ, RZ, -0x1 ;  /* 0xffffffffff127424 */ /* 0x000fc600078e00ff */
[----:B0-----:R-:W-:-:S04]  /*10650*/  IMAD.WIDE.U32 R22, R3, UR4, R22 ;  /* 0x0000000403167c25 */ /* 0x001fc8000f8e0016 */
[----:B------:R-:W-:Y:S01]  /*10660*/  IMAD R3, R3, UR5, RZ ;  /* 0x0000000503037c24 */ /* 0x000fe2000f8e02ff */
[----:B------:R-:W-:Y:S02]  /*10670*/  ULDC.64 UR4, c[0x0][0x650] ;  /* 0x0001940000047ab9 */ /* 0x000fe40000000a00 */
[----:B------:R-:W-:Y:S01]  /*10680*/  ISETP.GE.U32.AND P0, PT, R22, UR4, PT ;  /* 0x0000000416007c0c */ /* 0x000fe2000bf06070 */
[--C-:B------:R-:W-:Y:S01]  /*10690*/  IMAD.IADD R19, R23, 0x1, R3.reuse ;  /* 0x0000000117137824 */ /* 0x100fe200078e0203 */
[----:B------:R-:W-:Y:S01]  /*106a0*/  PRMT R3, RZ, 0x7610, R3 ;  /* 0x00007610ff037816 */ /* 0x000fe20000000003 */
[----:B------:R-:W-:-:S03]  /*106b0*/  IMAD.MOV.U32 R23, RZ, RZ, -0x1 ;  /* 0xffffffffff177424 */ /* 0x000fc600078e00ff */
[----:B------:R-:W-:-:S13]  /*106c0*/  ISETP.GE.U32.AND.EX P0, PT, R19, UR5, PT, P0 ;  /* 0x0000000513007c0c */ /* 0x000fda000bf06100 */
[----:B------:R-:W-:Y:S05]  /*106d0*/  @P0 BRA `(.L_x_381) ;  /* 0x0000000400700947 */ /* 0x000fea0003800000 */
[----:B-1-3--:R-:W0:Y:S01]  /*106e0*/  S2R R12, SR_CTAID.X ;  /* 0x00000000000c7919 */ /* 0x00ae220000002500 */
[----:B-----5:R-:W1:Y:S01]  /*106f0*/  LDC.64 R10, c[0x0][0x628] ;  /* 0x00018a00ff0a7b82 */ /* 0x020e620000000a00 */
[----:B------:R-:W-:Y:S01]  /*10700*/  ULDC UR4, c[0x0][0x150] ;  /* 0x0000540000047ab9 */ /* 0x000fe20000000800 */
[----:B------:R-:W-:Y:S01]  /*10710*/  IMAD.MOV.U32 R8, RZ, RZ, R22 ;  /* 0x000000ffff087224 */ /* 0x000fe200078e0016 */
[----:B------:R-:W3:Y:S01]  /*10720*/  S2R R20, SR_CTAID.Y ;  /* 0x0000000000147919 */ /* 0x000ee20000002600 */
[----:B------:R-:W-:-:S04]  /*10730*/  IMAD.MOV.U32 R9, RZ, RZ, R19 ;  /* 0x000000ffff097224 */ /* 0x000fc800078e0013 */
[----:B------:R-:W2:Y:S08]  /*10740*/  LDC R21, c[0x0][0x144] ;  /* 0x00005100ff157b82 */ /* 0x000eb00000000800 */
[----:B------:R-:W2:Y:S08]  /*10750*/  LDC R0, c[0x0][0x630] ;  /* 0x00018c00ff007b82 */ /* 0x000eb00000000800 */
[----:B------:R-:W2:Y:S01]  /*10760*/  LDC.64 R14, c[0x0][0x620] ;  /* 0x00018800ff0e7b82 */ /* 0x000ea20000000a00 */
[----:B-1----:R-:W-:-:S04]  /*10770*/  ISETP.NE.U32.AND P0, PT, R10, RZ, PT ;  /* 0x000000ff0a00720c */ /* 0x002fc80003f05070 */
[----:B------:R-:W-:Y:S02]  /*10780*/  ISETP.NE.AND.EX P0, PT, R11, RZ, PT, P0 ;  /* 0x000000ff0b00720c */ /* 0x000fe40003f05300 */
[----:B0-----:R-:W-:-:S05]  /*10790*/  I2FP.F32.U32 R3, R12 ;  /* 0x0000000c00037245 */ /* 0x001fca0000201000 */
[----:B------:R-:W-:-:S04]  /*107a0*/  FMUL R3, R3, UR4 ;  /* 0x0000000403037c20 */ /* 0x000fc80008400000 */
[----:B------:R0:W1:Y:S02]  /*107b0*/  F2I.U32.TRUNC.NTZ R18, R3 ;  /* 0x0000000300127305 */ /* 0x000064000020f000 */
[----:B---3--:R-:W-:Y:S05]  /*107c0*/  @!P0 BRA `(.L_x_382) ;  /* 0x0000000000288947 */ /* 0x008fea0003800000 */
[----:B0-----:R-:W0:Y:S02]  /*107d0*/  LDC R3, c[0x0][0x634] ;  /* 0x00018d00ff037b82 */ /* 0x001e240000000800 */
        /* <DEDUP_REMOVED lines=9> */
.L_x_382:
[----:B------:R-:W3:Y:S01]  /*10870*/  LDC.64 R26, c[0x0][0x640] ;  /* 0x00019000ff1a7b82 */ /* 0x000ee20000000a00 */
[-CC-:B--2---:R-:W-:Y:S01]  /*10880*/  SHF.R.U64 R13, R8, R0.reuse, R9.reuse ;  /* 0x00000000080d7219 */ /* 0x184fe20000001209 */
[----:B-1----:R-:W-:Y:S01]  /*10890*/  IMAD.MOV R7, RZ, RZ, -R18 ;  /* 0x000000ffff077224 */ /* 0x002fe200078e0a12 */
[----:B------:R-:W-:Y:S01]  /*108a0*/  SHF.R.U32.HI R0, RZ, R0, R9 ;  /* 0x00000000ff007219 */ /* 0x000fe20000011609 */
[----:B------:R-:W-:Y:S01]  /*108b0*/  IMAD.MOV.U32 R18, RZ, RZ, R22 ;  /* 0x000000ffff127224 */ /* 0x000fe200078e0016 */
[----:B0-----:R-:W-:Y:S01]  /*108c0*/  IADD3 R3, P0, RZ, -R13, RZ ;  /* 0x8000000dff037210 */ /* 0x001fe20007f1e0ff */
[----:B------:R-:W-:Y:S01]  /*108d0*/  IMAD R23, R21, R7, R12 ;  /* 0x0000000715177224 */ /* 0x000fe200078e020c */
[----:B------:R-:W-:Y:S01]  /*108e0*/  ULDC UR4, c[0x0][0x154] ;  /* 0x0000550000047ab9 */ /* 0x000fe20000000800 */
[----:B------:R-:W0:Y:S01]  /*108f0*/  LDC R6, c[0x0][0x618] ;  /* 0x00018600ff067b82 */ /* 0x000e220000000800 */
[----:B------:R-:W-:Y:S02]  /*10900*/  IMAD.MOV.U32 R7, RZ, RZ, 0x1 ;  /* 0x00000001ff077424 */ /* 0x000fe400078e00ff */
[----:B------:R-:W-:-:S04]  /*10910*/  IMAD.X R5, RZ, RZ, ~R0, P0 ;  /* 0x000000ffff057224 */ /* 0x000fc800000e0e00 */
[-C--:B------:R-:W-:Y:S01]  /*10920*/  IMAD R0, R5, R14.reuse, RZ ;  /* 0x0000000e05007224 */ /* 0x080fe200078e02ff */
[----:B------:R-:W1:Y:S01]  /*10930*/  LDC R8, c[0x0][0x608] ;  /* 0x00018200ff087b82 */ /* 0x000e620000000800 */
[----:B------:R-:W-:-:S04]  /*10940*/  IMAD.WIDE.U32 R4, R3, R14, R18 ;  /* 0x0000000e03047225 */ /* 0x000fc800078e0012 */
[----:B------:R-:W-:Y:S01]  /*10950*/  IMAD R3, R3, R15, R0 ;  /* 0x0000000f03037224 */ /* 0x000fe200078e0200 */
[----:B------:R-:W-:Y:S02]  /*10960*/  I2FP.F32.U32 R0, R20 ;  /* 0x0000001400007245 */ /* 0x000fe40000201000 */
[----:B------:R-:W2:Y:S01]  /*10970*/  LDC R24, c[0x0][0x658] ;  /* 0x00019600ff187b82 */ /* 0x000ea20000000800 */
[----:B------:R-:W-:Y:S01]  /*10980*/  IMAD.IADD R3, R5, 0x1, R3 ;  /* 0x0000000105037824 */ /* 0x000fe200078e0203 */
[----:B---3--:R-:W-:Y:S01]  /*10990*/  ISETP.NE.U32.AND P0, PT, R26, RZ, PT ;  /* 0x000000ff1a00720c */ /* 0x008fe20003f05070 */
[----:B------:R-:W-:Y:S01]  /*109a0*/  FMUL R0, R0, UR4 ;  /* 0x0000000400007c20 */ /* 0x000fe20008400000 */
[----:B------:R-:W-:Y:S02]  /*109b0*/  IMAD.MOV.U32 R5, RZ, RZ, -0x1 ;  /* 0xffffffffff057424 */ /* 0x000fe400078e00ff */
[----:B------:R-:W-:Y:S01]  /*109c0*/  ISETP.NE.AND.EX P0, PT, R27, RZ, PT, P0 ;  /* 0x000000ff1b00720c */ /* 0x000fe20003f05300 */
[----:B------:R3:W2:Y:S01]  /*109d0*/  F2I.U32.TRUNC.NTZ R15, R0 ;  /* 0x00000000000f7305 */ /* 0x0006a2000020f000 */
[----:B------:R-:W3:Y:S01]  /*109e0*/  LDC R21, c[0x0][0x148] ;  /* 0x00005200ff157b82 */ /* 0x000ee20000000800 */
[----:B0-----:R-:W-:-:S02]  /*109f0*/  SHF.R.U64 R12, R4, R6, R3 ;  /* 0x00000006040c7219 */ /* 0x001fc40000001203 */
[----:B------:R-:W-:-:S05]  /*10a00*/  SHF.R.U32.HI R3, RZ, R6, R3 ;  /* 0x00000006ff037219 */ /* 0x000fca0000011603 */
[----:B------:R-:W0:Y:S01]  /*10a10*/  LDC R18, c[0x0][0x600] ;  /* 0x00018000ff127b82 */ /* 0x000e220000000800 */
[-CC-:B-1----:R-:W-:Y:S02]  /*10a20*/  SHF.R.U64 R10, R12, R8.reuse, R3.reuse ;  /* 0x000000080c0a7219 */ /* 0x182fe40000001203 */
[----:B------:R-:W-:-:S05]  /*10a30*/  SHF.R.U32.HI R3, RZ, R8, R3 ;  /* 0x00000008ff037219 */ /* 0x000fca0000011603 */
[----:B------:R-:W1:Y:S01]  /*10a40*/  LDC R28, c[0x0][0x648] ;  /* 0x00019200ff1c7b82 */ /* 0x000e620000000800 */
[-C--:B--2---:R-:W-:Y:S02]  /*10a50*/  SHF.L.U32 R4, R5, R24.reuse, RZ ;  /* 0x0000001805047219 */ /* 0x084fe400000006ff */
[-CC-:B------:R-:W-:Y:S02]  /*10a60*/  SHF.R.U64 R14, R10, R24.reuse, R3.reuse ;  /* 0x000000180a0e7219 */ /* 0x180fe40000001203 */
[----:B------:R-:W-:Y:S02]  /*10a70*/  SHF.R.U32.HI R5, RZ, R24, R3 ;  /* 0x00000018ff057219 */ /* 0x000fe40000011603 */
[----:B------:R-:W-:Y:S01]  /*10a80*/  LOP3.LUT R25, RZ, R4, RZ, 0x33, !PT ;  /* 0x00000004ff197212 */ /* 0x000fe200078e33ff */
[----:B------:R-:W2:Y:S01]  /*10a90*/  LDC R29, c[0x0][0x638] ;  /* 0x00018e00ff1d7b82 */ /* 0x000ea20000000800 */
[----:B------:R-:W-:Y:S01]  /*10aa0*/  SHF.L.U32 R24, R7, R24, RZ ;  /* 0x0000001807187219 */ /* 0x000fe200000006ff */
[----:B------:R-:W-:-:S06]  /*10ab0*/  IMAD.MOV.U32 R4, RZ, RZ, R14 ;  /* 0x000000ffff047224 */ /* 0x000fcc00078e000e */
[----:B------:R-:W0:Y:S01]  /*10ac0*/  LDC R30, c[0x0][0x610] ;  /* 0x00018400ff1e7b82 */ /* 0x000e220000000800 */
[----:B------:R-:W-:Y:S05]  /*10ad0*/  @!P0 BRA `(.L_x_383) ;  /* 0x0000000000288947 */ /* 0x000fea0003800000 */
[----:B------:R-:W5:Y:S02]  /*10ae0*/  LDC R3, c[0x0][0x64c] ;  /* 0x00019300ff037b82 */ /* 0x000f640000000800 */
[----:B-----5:R-:W-:-:S05]  /*10af0*/  IADD3 R3, P0, R14, R3, RZ ;  /* 0x000000030e037210 */ /* 0x020fca0007f1e0ff */
        /* <DEDUP_REMOVED lines=8> */
.L_x_383:
[----:B------:R-:W5:Y:S01]  /*10b80*/  LDC R3, c[0x0][0x65c] ;  /* 0x00019700ff037b82 */ /* 0x000f620000000800 */
[----:B-1-3--:R-:W-:Y:S01]  /*10b90*/  SHF.R.U64 R0, R4, R28, R5 ;  /* 0x0000001c04007219 */ /* 0x00afe20000001205 */
[----:B0-----:R-:W-:Y:S01]  /*10ba0*/  VIADD R7, R18, 0xffffffff ;  /* 0xffffffff12077836 */ /* 0x001fe20000000000 */
[----:B------:R-:W-:Y:S01]  /*10bb0*/  LOP3.LUT R5, R10, R25, RZ, 0xc0, !PT ;  /* 0x000000190a057212 */ /* 0x000fe200078ec0ff */
[----:B------:R-:W-:Y:S02]  /*10bc0*/  IMAD.MOV R15, RZ, RZ, -R15 ;  /* 0x000000ffff0f7224 */ /* 0x000fe400078e0a0f */
[----:B------:R-:W-:Y:S01]  /*10bd0*/  IMAD.MOV.U32 R4, RZ, RZ, 0x1 ;  /* 0x00000001ff047424 */ /* 0x000fe200078e00ff */
[----:B------:R-:W-:Y:S02]  /*10be0*/  LOP3.LUT R12, R12, R7, RZ, 0xc0, !PT ;  /* 0x000000070c0c7212 */ /* 0x000fe400078ec0ff */
[----:B-----5:R-:W-:Y:S01]  /*10bf0*/  ISETP.NE.AND P0, PT, R3, 0x1, PT ;  /* 0x000000010300780c */ /* 0x020fe20003f05270 */
[----:B------:R-:W-:-:S02]  /*10c00*/  IMAD.MOV R3, RZ, RZ, -R0 ;  /* 0x000000ffff037224 */ /* 0x000fc400078e0a00 */
[----:B------:R-:W-:Y:S02]  /*10c10*/  IMAD R0, R24, R0, R5 ;  /* 0x0000000018007224 */ /* 0x000fe400078e0205 */
[----:B--2---:R-:W-:-:S04]  /*10c20*/  IMAD R3, R3, R29, R14 ;  /* 0x0000001d03037224 */ /* 0x004fc800078e020e */
[----:B------:R-:W-:Y:S01]  /*10c30*/  IMAD R5, R3, R18, R12 ;  /* 0x0000001203057224 */ /* 0x000fe200078e020c */
[----:B------:R-:W-:Y:S01]  /*10c40*/  PRMT R3, R4, 0x7610, R3 ;  /* 0x0000761004037816 */ /* 0x000fe20000000003 */
[----:B------:R-:W-:Y:S02]  /*10c50*/  IMAD.MOV.U32 R18, RZ, RZ, R13 ;  /* 0x000000ffff127224 */ /* 0x000fe400078e000d */
[----:B------:R-:W-:-:S04]  /*10c60*/  @P0 IMAD R23, R21, R15, R20 ;  /* 0x0000000f15170224 */ /* 0x000fc800078e0214 */
[----:B------:R-:W-:-:S05]  /*10c70*/  IMAD R0, R0, R30, R23 ;  /* 0x0000001e00007224 */ /* 0x000fca00078e0217 */
[----:B------:R-:W-:Y:S02]  /*10c80*/  SEL R23, R5, R0, !P0 ;  /* 0x0000000005177207 */ /* 0x000fe40004000000 */
[----:B------:R-:W-:-:S07]  /*10c90*/  SEL R0, R0, R5, !P0 ;  /* 0x0000000500007207 */ /* 0x000fce0004000000 */
.L_x_381:
[----:B------:R0:W-:Y:S01]  /*10ca0*/  STL [R1], R0 ;  /* 0x0000000001007387 */ /* 0x0001e20000100800 */
[----:B------:R-:W-:-:S13]  /*10cb0*/  LOP3.LUT P0, RZ, R3, 0xff, RZ, 0xc0, !PT ;  /* 0x000000ff03ff7812 */ /* 0x000fda000780c0ff */
[----:B0-----:R-:W-:Y:S05]  /*10cc0*/  @P0 BRA `(.L_x_384) ;  /* 0xffffff0400580947 */ /* 0x001fea000383ffff */
[----:B------:R-:W-:Y:S05]  /*10cd0*/  EXIT ;  /* 0x000000000000794d */ /* 0x000fea0003800000 */
.L_x_7:
[----:B0-----:R-:W-:Y:S01]  /*10ce0*/  ULDC.64 UR4, c[0x0][0x650] ;  /* 0x0001940000047ab9 */ /* 0x001fe20000000a00 */
[----:B------:R-:W-:Y:S01]  /*10cf0*/  PRMT R2, RZ, 0x7610, R2 ;  /* 0x00007610ff027816 */ /* 0x000fe20000000002 */
[----:B------:R-:W-:Y:S01]  /*10d00*/  IMAD.MOV.U32 R12, RZ, RZ, -0x1 ;  /* 0xffffffffff0c7424 */ /* 0x000fe200078e00ff */
[----:B------:R-:W-:Y:S01]  /*10d10*/  ISETP.GE.U32.AND P0, PT, R22, UR4, PT ;  /* 0x0000000416007c0c */ /* 0x000fe2000bf06070 */
[----:B------:R-:W-:Y:S02]  /*10d20*/  IMAD.MOV.U32 R21, RZ, RZ, -0x1 ;  /* 0xffffffffff157424 */ /* 0x000fe400078e00ff */
[----:B------:R-:W-:Y:S01]  /*10d30*/  IMAD.MOV.U32 R13, RZ, RZ, -0x1 ;  /* 0xffffffffff0d7424 */ /* 0x000fe200078e00ff */
[----:B------:R-:W-:-:S13]  /*10d40*/  ISETP.GE.U32.AND.EX P0, PT, R19, UR5, PT, P0 ;  /* 0x0000000513007c0c */ /* 0x000fda000bf06100 */
[----:B------:R-:W-:Y:S05]  /*10d50*/  @P0 BRA `(.L_x_385) ;  /* 0x0000000400340947 */ /* 0x000fea0003800000 */
        /* <DEDUP_REMOVED lines=18> */
.L_x_386:
[----:B------:R-:W0:Y:S01]  /*10e80*/  LDC.64 R28, c[0x0][0x640] ;  /* 0x00019000ff1c7b82 */ /* 0x000e220000000a00 */
[-CC-:B------:R-:W-:Y:S01]  /*10e90*/  SHF.R.U64 R16, R12, R2.reuse, R13.reuse ;  /* 0x000000020c107219 */ /* 0x180fe2000000120d */
[----:B------:R-:W-:Y:S01]  /*10ea0*/  IMAD.MOV.U32 R18, RZ, RZ, R22 ;  /* 0x000000ffff127224 */ /* 0x000fe200078e0016 */
[----:B------:R-:W-:Y:S01]  /*10eb0*/  SHF.R.U32.HI R2, RZ, R2, R13 ;  /* 0x00000002ff027219 */ /* 0x000fe2000001160d */
[----:B------:R-:W-:Y:S01]  /*10ec0*/  IMAD.MOV.U32 R26, RZ, RZ, 0x1 ;  /* 0x00000001ff1a7424 */ /* 0x000fe200078e00ff */
[----:B------:R-:W-:-:S03]  /*10ed0*/  IADD3 R11, P0, RZ, -R16, RZ ;  /* 0x80000010ff0b7210 */ /* 0x000fc60007f1e0ff */
[----:B------:R-:W1:Y:S02]  /*10ee0*/  LDC R10, c[0x0][0x618] ;  /* 0x00018600ff0a7b82 */ /* 0x000e640000000800 */
[----:B------:R-:W-:-:S04]  /*10ef0*/  IMAD.X R9, RZ, RZ, ~R2, P0 ;  /* 0x000000ffff097224 */ /* 0x000fc800000e0e02 */
[-C--:B------:R-:W-:Y:S02]  /*10f00*/  IMAD R2, R9, R24.reuse, RZ ;  /* 0x0000001809027224 */ /* 0x080fe400078e02ff */
[----:B------:R-:W2:Y:S01]  /*10f10*/  LDC R12, c[0x0][0x608] ;  /* 0x00018200ff0c7b82 */ /* 0x000ea20000000800 */
[----:B------:R-:W-:-:S04]  /*10f20*/  IMAD.WIDE.U32 R8, R11, R24, R18 ;  /* 0x000000180b087225 */ /* 0x000fc800078e0012 */
[----:B------:R-:W-:-:S03]  /*10f30*/  IMAD R11, R11, R25, R2 ;  /* 0x000000190b0b7224 */ /* 0x000fc600078e0202 */
[----:B------:R-:W3:Y:S01]  /*10f40*/  LDC R27, c[0x0][0x658] ;  /* 0x00019600ff1b7b82 */ /* 0x000ee20000000800 */
[----:B------:R-:W-:Y:S01]  /*10f50*/  IMAD.IADD R9, R9, 0x1, R11 ;  /* 0x0000000109097824 */ /* 0x000fe200078e020b */
[----:B0-----:R-:W-:-:S04]  /*10f60*/  ISETP.NE.U32.AND P0, PT, R28, RZ, PT ;  /* 0x000000ff1c00720c */ /* 0x001fc80003f05070 */
[----:B------:R-:W-:Y:S02]  /*10f70*/  ISETP.NE.AND.EX P0, PT, R29, RZ, PT, P0 ;  /* 0x000000ff1d00720c */ /* 0x000fe40003f05300 */
[----:B------:R-:W0:Y:S01]  /*10f80*/  LDC R18, c[0x0][0x600] ;  /* 0x00018000ff127b82 */ /* 0x000e220000000800 */
[-CC-:B-1----:R-:W-:Y:S01]  /*10f90*/  SHF.R.U64 R6, R8, R10.reuse, R9.reuse ;  /* 0x0000000a08067219 */ /* 0x182fe20000001209 */
[----:B------:R-:W-:Y:S01]  /*10fa0*/  IMAD.MOV.U32 R8, RZ, RZ, -0x1 ;  /* 0xffffffffff087424 */ /* 0x000fe200078e00ff */
[----:B------:R-:W-:-:S05]  /*10fb0*/  SHF.R.U32.HI R9, RZ, R10, R9 ;  /* 0x0000000aff097219 */ /* 0x000fca0000011609 */
[----:B------:R-:W1:Y:S01]  /*10fc0*/  LDC R20, c[0x0][0x648] ;  /* 0x00019200ff147b82 */ /* 0x000e620000000800 */
[-CC-:B--2---:R-:W-:Y:S02]  /*10fd0*/  SHF.R.U64 R21, R6, R12.reuse, R9.reuse ;  /* 0x0000000c06157219 */ /* 0x184fe40000001209 */
[----:B------:R-:W-:-:S05]  /*10fe0*/  SHF.R.U32.HI R2, RZ, R12, R9 ;  /* 0x0000000cff027219 */ /* 0x000fca0000011609 */
[----:B------:R-:W2:Y:S01]  /*10ff0*/  LDC R24, c[0x0][0x638] ;  /* 0x00018e00ff187b82 */ /* 0x000ea20000000800 */
[-C--:B---3--:R-:W-:Y:S02]  /*11000*/  SHF.L.U32 R8, R8, R27.reuse, RZ ;  /* 0x0000001b08087219 */ /* 0x088fe400000006ff */
[-CC-:B------:R-:W-:Y:S02]  /*11010*/  SHF.R.U64 R23, R21, R27.reuse, R2.reuse ;  /* 0x0000001b15177219 */ /* 0x180fe40000001202 */
[----:B------:R-:W-:Y:S02]  /*11020*/  LOP3.LUT R30, RZ, R8, RZ, 0x33, !PT ;  /* 0x00000008ff1e7212 */ /* 0x000fe400078e33ff */
[----:B------:R-:W-:Y:S01]  /*11030*/  SHF.R.U32.HI R9, RZ, R27, R2 ;  /* 0x0000001bff097219 */ /* 0x000fe20000011602 */
[----:B------:R-:W3:Y:S01]  /*11040*/  LDC R25, c[0x0][0x610] ;  /* 0x00018400ff197b82 */ /* 0x000ee20000000800 */
[----:B------:R-:W-:Y:S01]  /*11050*/  IMAD.MOV.U32 R8, RZ, RZ, R23 ;  /* 0x000000ffff087224 */ /* 0x000fe200078e0017 */
[----:B------:R-:W-:Y:S06]  /*11060*/  @!P0 BRA `(.L_x_387) ;  /* 0x0000000000288947 */ /* 0x000fec0003800000 */
        /* <DEDUP_REMOVED lines=10> */
.L_x_387:
[----:B------:R-:W4:Y:S01]  /*11110*/  LDC R2, c[0x0][0x65c] ;  /* 0x00019700ff027b82 */ /* 0x000f220000000800 */
[----:B-1----:R-:W-:Y:S01]  /*11120*/  SHF.R.U64 R5, R8, R20, R9 ;  /* 0x0000001408057219 */ /* 0x002fe20000001209 */
[----:B0-----:R-:W-:Y:S01]  /*11130*/  VIADD R9, R18, 0xffffffff ;  /* 0xffffffff12097836 */ /* 0x001fe20000000000 */
[----:B------:R-:W-:Y:S01]  /*11140*/  SHF.L.U32 R26, R26, R27, RZ ;  /* 0x0000001b1a1a7219 */ /* 0x000fe200000006ff */
[----:B------:R-:W-:Y:S02]  /*11150*/  IMAD.MOV.U32 R13, RZ, RZ, R16 ;  /* 0x000000ffff0d7224 */ /* 0x000fe400078e0010 */
[----:B------:R-:W-:Y:S01]  /*11160*/  IMAD.MOV R8, RZ, RZ, -R5 ;  /* 0x000000ffff087224 */ /* 0x000fe200078e0a05 */
[----:B----4-:R-:W-:Y:S02]  /*11170*/  ISETP.NE.AND P0, PT, R2, 0x1, PT ;  /* 0x000000010200780c */ /* 0x010fe40003f05270 */
[----:B------:R-:W-:-:S11]  /*11180*/  LOP3.LUT R2, R21, R30, RZ, 0xc0, !PT ;  /* 0x0000001e15027212 */ /* 0x000fd600078ec0ff */
[----:B------:R-:W-:Y:S02]  /*11190*/  @P0 IMAD R3, R7, R14, R4 ;  /* 0x0000000e07030224 */ /* 0x000fe400078e0204 */
[----:B------:R-:W-:Y:S01]  /*111a0*/  IMAD R4, R26, R5, R2 ;  /* 0x000000051a047224 */ /* 0x000fe200078e0202 */
[----:B------:R-:W-:Y:S01]  /*111b0*/  LOP3.LUT R5, R6, R9, RZ, 0xc0, !PT ;  /* 0x0000000906057212 */ /* 0x000fe200078ec0ff */
[----:B--2---:R-:W-:Y:S02]  /*111c0*/  IMAD R2, R8, R24, R23 ;  /* 0x0000001808027224 */ /* 0x004fe400078e0217 */
[----:B---3--:R-:W-:Y:S02]  /*111d0*/  IMAD R3, R4, R25, R3 ;  /* 0x0000001904037224 */ /* 0x008fe400078e0203 */
[----:B------:R-:W-:Y:S02]  /*111e0*/  IMAD R12, R2, R18, R5 ;  /* 0x00000012020c7224 */ /* 0x000fe400078e0205 */
[----:B------:R-:W-:-:S03]  /*111f0*/  IMAD.MOV.U32 R4, RZ, RZ, 0x1 ;  /* 0x00000001ff047424 */ /* 0x000fc600078e00ff */
[----:B------:R-:W-:Y:S02]  /*11200*/  SEL R21, R12, R3, !P0 ;  /* 0x000000030c157207 */ /* 0x000fe40004000000 */
[----:B------:R-:W-:Y:S02]  /*11210*/  PRMT R2, R4, 0x7610, R2 ;  /* 0x0000761004027816 */ /* 0x000fe40000000002 */
[----:B------:R-:W-:-:S07]  /*11220*/  SEL R12, R3, R12, !P0 ;  /* 0x0000000c030c7207 */ /* 0x000fce0004000000 */
.L_x_385:
[----:B------:R-:W-:-:S08]  /*11230*/  NOP ;  /* 0x0000000000007918 */ /* 0x000fd00000000000 */
[----:B------:R-:W0:-:S00]  /*11240*/  USETMAXREG.DEALLOC.CTAPOOL 0x28 ;  /* 0x00000028000079c8 */ /* 0x000e0000080e0500 */
[----:B0-----:R-:W-:-:S13]  /*11250*/  ISETP.NE.AND P0, PT, R0, RZ, PT ;  /* 0x000000ff0000720c */ /* 0x001fda0003f05270 */
[----:B------:R-:W-:Y:S05]  /*11260*/  @P0 EXIT ;  /* 0x000000000000094d */ /* 0x000fea0003800000 */
[----:B------:R-:W-:Y:S01]  /*11270*/  LOP3.LUT P0, RZ, R2, 0xff, RZ, 0xc0, !PT ;  /* 0x000000ff02ff7812 */ /* 0x000fe2000780c0ff */
[----:B------:R-:W-:Y:S02]  /*11280*/  IMAD.MOV.U32 R0, RZ, RZ, 0x1 ;  /* 0x00000001ff007424 */ /* 0x000fe400078e00ff */
[----:B------:R-:W-:-:S10]  /*11290*/  IMAD.MOV.U32 R6, RZ, RZ, RZ ;  /* 0x000000ffff067224 */ /* 0x000fd400078e00ff */
[----:B------:R-:W-:Y:S05]  /*112a0*/  @!P0 BRA `(.L_x_388) ;  /* 0x0000000c004c8947 */ /* 0x000fea0003800000 */
[----:B------:R-:W0:Y:S01]  /*112b0*/  LDC R0, c[0x0][0x28c] ;  /* 0x0000a300ff007b82 */ /* 0x000e220000000800 */
[----:B------:R-:W1:Y:S01]  /*112c0*/  S2R R8, SR_CgaCtaId ;  /* 0x0000000000087919 */ /* 0x000e620000008800 */
[----:B------:R-:W-:Y:S01]  /*112d0*/  ULDC UR5, c[0x0][0x600] ;  /* 0x0001800000057ab9 */ /* 0x000fe20000000800 */
[----:B------:R-:W-:Y:S01]  /*112e0*/  ULDC UR4, c[0x0][0xc] ;  /* 0x0000030000047ab9 */ /* 0x000fe20000000800 */
[----:B------:R-:W-:Y:S01]  /*112f0*/  UIADD3 UR16, UR5, -0x1, URZ ;  /* 0xffffffff05107890 */ /* 0x000fe2000fffe03f */
[----:B------:R-:W-:Y:S01]  /*11300*/  BSSY B0, `(.L_x_388) ;  /* 0x00000cd000007945 */ /* 0x000fe20003800000 */
[----:B------:R-:W-:Y:S01]  /*11310*/  ULDC UR6, c[0x0][0x658] ;  /* 0x0001960000067ab9 */ /* 0x000fe20000000800 */
[----:B------:R-:W-:Y:S01]  /*11320*/  ULDC UR5, c[0x0][0x10] ;  /* 0x0000040000057ab9 */ /* 0x000fe20000000800 */
[----:B------:R-:W-:Y:S01]  /*11330*/  UMOV UR7, 0xffffffff ;  /* 0xffffffff00077882 */ /* 0x000fe20000000000 */
[----:B------:R-:W-:Y:S01]  /*11340*/  UMOV UR8, 0x1 ;  /* 0x0000000100087882 */ /* 0x000fe20000000000 */
[----:B------:R-:W-:Y:S01]  /*11350*/  UIMAD.WIDE.U32 UR4, UR4, UR5, URZ ;  /* 0x00000005040472a5 */ /* 0x000fe2000f8e003f */
[----:B------:R-:W-:Y:S01]  /*11360*/  IMAD.MOV.U32 R9, RZ, RZ, 0x1 ;  /* 0x00000001ff097424 */ /* 0x000fe200078e00ff */
[----:B------:R-:W-:Y:S01]  /*11370*/  USHF.L.U32 UR7, UR7, UR6, URZ ;  /* 0x0000000607077299 */ /* 0x000fe2000800063f */
[----:B------:R-:W-:Y:S01]  /*11380*/  LOP3.LUT R11, R17, 0x2, RZ, 0xfc, !PT ;  /* 0x00000002110b7812 */ /* 0x000fe200078efcff */
[----:B------:R-:W-:Y:S01]  /*11390*/  USHF.L.U32 UR18, UR8, UR6, URZ ;  /* 0x0000000608127299 */ /* 0x000fe2000800063f */
[----:B------:R-:W-:Y:S01]  /*113a0*/  IMAD.MOV.U32 R6, RZ, RZ, RZ ;  /* 0x000000ffff067224 */ /* 0x000fe200078e00ff */
[----:B------:R-:W-:Y:S01]  /*113b0*/  ULOP3.LUT UR17, URZ, UR7, URZ, 0x33, !UPT ;  /* 0x000000073f117292 */ /* 0x000fe2000f8e333f */
[----:B------:R-:W-:Y:S01]  /*113c0*/  ULDC UR6, c[0x0][0x14] ;  /* 0x0000050000067ab9 */ /* 0x000fe20000000800 */
[----:B------:R-:W-:Y:S01]  /*113d0*/  ULDC.64 UR22, c[0x0][0x198] ;  /* 0x0000660000167ab9 */ /* 0x000fe20000000a00 */
[----:B------:R-:W-:-:S02]  /*113e0*/  UIMAD.WIDE.U32 UR20, UR4, UR6, URZ ;  /* 0x00000006041472a5 */ /* 0x000fc4000f8e003f */
[----:B------:R-:W-:Y:S01]  /*113f0*/  UIMAD UR13, UR5, UR6, URZ ;  /* 0x00000006050d72a4 */ /* 0x000fe2000f8e023f */
[----:B0-----:R-:W-:-:S03]  /*11400*/  VIADD R0, R0, 0x3f ;  /* 0x0000003f00007836 */ /* 0x001fc60000000000 */
[----:B------:R-:W-:Y:S02]  /*11410*/  UIADD3 UR13, UR21, UR13, URZ ;  /* 0x0000000d150d7290 */ /* 0x000fe4000fffe03f */
[----:B------:R-:W-:-:S04]  /*11420*/  SHF.R.S32.HI R3, RZ, 0x1f, R0 ;  /* 0x0000001fff037819 */ /* 0x000fc80000011400 */
[----:B------:R-:W-:Y:S01]  /*11430*/  LEA.HI R3, R3, R0, RZ, 0x6 ;  /* 0x0000000003037211 */ /* 0x000fe200078f30ff */
[----:B------:R-:W-:Y:S01]  /*11440*/  IMAD.MOV.U32 R0, RZ, RZ, 0x1 ;  /* 0x00000001ff007424 */ /* 0x000fe200078e00ff */
[----:B-1----:R-:W-:Y:S02]  /*11450*/  LOP3.LUT R8, R8, 0x1, RZ, 0xc0, !PT ;  /* 0x0000000108087812 */ /* 0x002fe400078ec0ff */
[----:B------:R-:W-:-:S05]  /*11460*/  SHF.R.S32.HI R7, RZ, 0x6, R3 ;  /* 0x00000006ff077819 */ /* 0x000fca0000011403 */
[----:B------:R-:W-:-:S07]  /*11470*/  VIADD R10, R7, 0x1 ;  /* 0x00000001070a7836 */ /* 0x000fce0000000000 */
.L_x_399:
[----:B------:R-:W-:-:S03]  /*11480*/  UMOV UR4, 0xffffffff ;  /* 0xffffffff00047882 */ /* 0x000fc60000000000 */
[----:B------:R-:W-:Y:S05]  /*11490*/  BRA.DIV UR4, `(.L_x_389) ;  /* 0x0000000e04bc7947 */ /* 0x000fea000b800000 */
[----:B------:R-:W-:-:S13]  /*114a0*/  ELECT P6, URZ, PT ;  /* 0x00000000003f782f */ /* 0x000fda00038c0000 */
.L_x_410:
[----:B------:R-:W0:Y:S01]  /*114b0*/  LDC R2, c[0x0][0x28c] ;  /* 0x0000a300ff027b82 */ /* 0x000e220000000800 */
[----:B------:R-:W-:Y:S01]  /*114c0*/  BSSY B1, `(.L_x_390) ;  /* 0x000003b000017945 */ /* 0x000fe20003800000 */
[----:B0-----:R-:W-:-:S13]  /*114d0*/  ISETP.LT.OR P6, PT, R2, 0x1, !P6 ;  /* 0x000000010200780c */ /* 0x001fda00077c1670 */
[----:B------:R-:W-:Y:S05]  /*114e0*/  @P6 BRA `(.L_x_391) ;  /* 0x0000000000e06947 */ /* 0x000fea0003800000 */
[----:B------:R-:W-:Y:S02]  /*114f0*/  IMAD R21, R21, 0x2, R8 ;  /* 0x0000000215157824 */ /* 0x000fe400078e0208 */
[----:B------:R-:W-:Y:S02]  /*11500*/  IMAD.SHL.U32 R14, R12, 0x100, RZ ;  /* 0x000001000c0e7824 */ /* 0x000fe400078e00ff */
[----:B------:R-:W-:Y:S02]  /*11510*/  IMAD.MOV.U32 R18, RZ, RZ, RZ ;  /* 0x000000ffff127224 */ /* 0x000fe400078e00ff */
[----:B------:R-:W-:Y:S02]  /*11520*/  IMAD.MOV.U32 R2, RZ, RZ, R10 ;  /* 0x000000ffff027224 */ /* 0x000fe400078e000a */
[----:B------:R-:W-:Y:S02]  /*11530*/  IMAD.MOV.U32 R3, RZ, RZ, R0 ;  /* 0x000000ffff037224 */ /* 0x000fe400078e0000 */
[----:B------:R-:W-:-:S02]  /*11540*/  IMAD.MOV.U32 R5, RZ, RZ, R6 ;  /* 0x000000ffff057224 */ /* 0x000fc400078e0006 */
[----:B------:R-:W-:-:S07]  /*11550*/  IMAD R21, R21, 0x58, RZ ;  /* 0x0000005815157824 */ /* 0x000fce00078e02ff */
.L_x_394:
[----:B------:R-:W0:Y:S01]  /*11560*/  S2R R15, SR_CgaCtaId ;  /* 0x00000000000f7919 */ /* 0x000e220000008800 */
[----:B------:R-:W-:Y:S01]  /*11570*/  MOV R4, 0x400 ;  /* 0x0000040000047802 */ /* 0x000fe20000000f00 */
[----:B------:R-:W1:Y:S03]  /*11580*/  S2R R12, SR_TID.X ;  /* 0x00000000000c7919 */ /* 0x000e660000002100 */
[----:B0-----:R-:W-:Y:S02]  /*11590*/  LEA R16, R15, R4, 0x18 ;  /* 0x000000040f107211 */ /* 0x001fe400078ec0ff */
[----:B------:R-:W-:Y:S02]  /*115a0*/  SHF.L.U32 R4, R3, 0x1f, RZ ;  /* 0x0000001f03047819 */ /* 0x000fe400000006ff */
[----:B-1----:R-:W-:Y:S01]  /*115b0*/  LOP3.LUT P1, RZ, R12, 0x7f, RZ, 0xc0, !PT ;  /* 0x0000007f0cff7812 */ /* 0x002fe2000782c0ff */
[----:B------:R-:W-:-:S04]  /*115c0*/  IMAD R15, R5, 0x8, R16 ;  /* 0x00000008050f7824 */ /* 0x000fc800078e0210 */
[----:B------:R-:W0:Y:S08]  /*115d0*/  SYNCS.PHASECHK.TRANS64.TRYWAIT P0, [R15+URZ+0x20], R4 ;  /* 0x000020040f0075a7 */ /* 0x000e30000800017f */
[----:B------:R-:W1:Y:S01]  /*115e0*/  @!P1 LDC R12, c[0x0][0x500] ;  /* 0x00014000ff0c9b82 */ /* 0x000e620000000800 */
[----:B0-----:R-:W-:Y:S05]  /*115f0*/  @!P0 BRA `(.L_x_392) ;  /* 0x0000000c00848947 */ /* 0x001fea0003800000 */
.L_x_411:
[----:B0-----:R-:W-:Y:S01]  /*11600*/  PRMT R4, R11, 0x9910, RZ ;  /* 0x000099100b047816 */ /* 0x001fe200000000ff */
[----:B-1----:R0:W-:Y:S03]  /*11610*/  @!P1 SYNCS.ARRIVE.TRANS64 RZ, [R15+URZ], R12 ;  /* 0x0000000c0fff99a7 */ /* 0x0021e6000800003f */
[----:B------:R-:W-:-:S13]  /*11620*/  ISETP.NE.AND P0, PT, R4, 0x2, PT ;  /* 0x000000020400780c */ /* 0x000fda0003f05270 */
[----:B0-----:R-:W-:Y:S05]  /*11630*/  @P0 BRA `(.L_x_393) ;  /* 0x0000000000040947 */ /* 0x001fea0003800000 */
[----:B------:R-:W-:Y:S01]  /*11640*/  BPT.TRAP 0x1 ;  /* 0x000000040000795c */ /* 0x000fe20000300000 */
.L_x_393:
[----:B------:R-:W-:Y:S01]  /*11650*/  IMAD R4, R5, 0x2, R8 ;  /* 0x0000000205047824 */ /* 0x000fe200078e0208 */
[----:B------:R-:W-:Y:S01]  /*11660*/  R2UR UR9, R15 ;  /* 0x000000000f0972ca */ /* 0x000fe200000e0000 */
[--C-:B------:R-:W-:Y:S01]  /*11670*/  IMAD R12, R5, 0x8000, R16.reuse ;  /* 0x00008000050c7824 */ /* 0x100fe200078e0210 */
[----:B------:R-:W-:Y:S01]  /*11680*/  UIADD3 UR4, UP0, UR22, 0xf0, URZ ;  /* 0x000000f016047890 */ /* 0x000fe2000ff1e03f */
[----:B------:R-:W-:Y:S01]  /*11690*/  IMAD R4, R4, 0x1600, RZ ;  /* 0x0000160004047824 */ /* 0x000fe200078e02ff */
[----:B------:R-:W-:Y:S01]  /*116a0*/  R2UR UR11, R14 ;  /* 0x000000000e0b72ca */ /* 0x000fe200000e0000 */
[----:B------:R-:W-:Y:S01]  /*116b0*/  VIADD R2, R2, 0xffffffff ;  /* 0xffffffff02027836 */ /* 0x000fe20000000000 */
[----:B------:R-:W-:Y:S01]  /*116c0*/  R2UR UR5, R12 ;  /* 0x000000000c0572ca */ /* 0x000fe200000e0000 */
[----:B------:R-:W-:Y:S01]  /*116d0*/  IMAD R4, R4, 0x2, R16 ;  /* 0x0000000204047824 */ /* 0x000fe200078e0210 */
[----:B------:R-:W-:Y:S01]  /*116e0*/  R2UR UR10, R18 ;  /* 0x00000000120a72ca */ /* 0x000fe200000e0000 */
[----:B------:R-:W-:Y:S01]  /*116f0*/  UIADD3 UR24, UP1, UR22, 0x1f0, URZ ;  /* 0x000001f016187890 */ /* 0x000fe2000ff3e03f */
[----:B------:R-:W-:Y:S01]  /*11700*/  R2UR UR12, R13 ;  /* 0x000000000d0c72ca */ /* 0x000fe200000e0000 */
[----:B------:R-:W-:Y:S01]  /*11710*/  VIADD R5, R5, 0x1 ;  /* 0x0000000105057836 */ /* 0x000fe20000000000 */
[----:B------:R-:W-:Y:S01]  /*11720*/  R2UR UR8, R4 ;  /* 0x00000000040872ca */ /* 0x000fe200000e0000 */
[----:B------:R-:W-:Y:S01]  /*11730*/  UIADD3.X UR25, URZ, UR23, URZ, UP1, !UPT ;  /* 0x000000173f197290 */ /* 0x000fe20008ffe43f */
[----:B------:R-:W-:Y:S01]  /*11740*/  R2UR UR19, R21 ;  /* 0x00000000151372ca */ /* 0x000fe200000e0000 */
[----:B------:R-:W-:Y:S01]  /*11750*/  UMOV UR6, 0x0 ;  /* 0x0000000000067882 */ /* 0x000fe20000000000 */
[----:B------:R-:W-:Y:S01]  /*11760*/  ISETP.GT.AND P1, PT, R2, 0x1, PT ;  /* 0x000000010200780c */ /* 0x000fe20003f24270 */
[----:B------:R-:W-:Y:S01]  /*11770*/  UMOV UR7, 0x10000000 ;  /* 0x1000000000077882 */ /* 0x000fe20000000000 */
[C---:B------:R-:W-:Y:S01]  /*11780*/  ISETP.NE.AND P0, PT, R5.reuse, 0x4, PT ;  /* 0x000000040500780c */ /* 0x040fe20003f05270 */
[----:B------:R-:W-:Y:S01]  /*11790*/  UIADD3 UR14, UR5, 0x100, URZ ;  /* 0x00000100050e7890 */ /* 0x000fe2000fffe03f */
[----:B------:R-:W-:Y:S01]  /*117a0*/  VIADD R18, R18, 0x40 ;  /* 0x0000004012127836 */ /* 0x000fe20000000000 */
[----:B------:R-:W-:Y:S01]  /*117b0*/  UIADD3.X UR5, URZ, UR23, URZ, UP0, !UPT ;  /* 0x000000173f057290 */ /* 0x000fe200087fe43f */
[----:B------:R-:W-:Y:S01]  /*117c0*/  SEL R4, RZ, 0x1, P0 ;  /* 0x00000001ff047807 */ /* 0x000fe20000000000 */
[----:B------:R-:W-:Y:S01]  /*117d0*/  UMOV UR26, 0x30000 ;  /* 0x00030000001a7882 */ /* 0x000fe20000000000 */
[----:B------:R-:W-:Y:S01]  /*117e0*/  SEL R5, R5, RZ, P0 ;  /* 0x000000ff05057207 */ /* 0x000fe20000000000 */
[----:B------:R-:W-:Y:S01]  /*117f0*/  UIADD3 UR15, UR8, 0x20100, URZ ;  /* 0x00020100080f7890 */ /* 0x000fe2000fffe03f */
[----:B------:R-:W-:-:S02]  /*11800*/  LOP3.LUT R3, R3, R4, RZ, 0x3c, !PT ;  /* 0x0000000403037212 */ /* 0x000fc400078e3cff */
[----:B------:R-:W-:Y:S02]  /*11810*/  UMOV UR8, UR14 ;  /* 0x0000000e00087c82 */ /* 0x000fe40008000000 */
[----:B------:R0:W-:Y:S02]  /*11820*/  UTMALDG.3D [UR8], [UR4], desc[UR6] ;  /* 0x00000608040075b4 */ /* 0x0001e40008011000 */
[----:B0-----:R-:W-:Y:S01]  /*11830*/  UMOV UR8, UR15 ;  /* 0x0000000f00087c82 */ /* 0x001fe20008000000 */
[----:B------:R-:W-:Y:S02]  /*11840*/  UMOV UR11, UR19 ;  /* 0x00000013000b7c82 */ /* 0x000fe40008000000 */
[----:B------:R0:W-:Y:S02]  /*11850*/  UTMALDG.3D.MULTICAST [UR8], [UR24], UR26, desc[UR6] ;  /* 0x00000608180073b4 */ /* 0x0001e4000801181a */
[----:B0-----:R-:W-:Y:S05]  /*11860*/  @P1 BRA `(.L_x_394) ;  /* 0xfffffffc003c1947 */ /* 0x001fea000383ffff */
.L_x_391:
[----:B------:R-:W-:Y:S05]  /*11870*/  BSYNC B1 ;  /* 0x0000000000017941 */ /* 0x000fea0003800000 */
.L_x_390:
[----:B------:R-:W-:Y:S01]  /*11880*/  LOP3.LUT P1, RZ, R9, 0xff, RZ, 0xc0, !PT ;  /* 0x000000ff09ff7812 */ /* 0x000fe2000782c0ff */
[C---:B------:R-:W-:Y:S01]  /*11890*/  IMAD.IADD R6, R7.reuse, 0x1, R6 ;  /* 0x0000000107067824 */ /* 0x040fe200078e0206 */
[----:B------:R-:W-:Y:S01]  /*118a0*/  IADD3 R22, P2, R22, UR20, RZ ;  /* 0x0000001416167c10 */ /* 0x000fe2000ff5e0ff */
[----:B------:R-:W-:Y:S01]  /*118b0*/  ULDC.64 UR4, c[0x0][0x650] ;  /* 0x0001940000047ab9 */ /* 0x000fe20000000a00 */
[----:B------:R-:W-:Y:S01]  /*118c0*/  BSSY B1, `(.L_x_395) ;  /* 0x000006e000017945 */ /* 0x000fe20003800000 */
[----:B------:R-:W-:Y:S01]  /*118d0*/  IMAD.MOV.U32 R12, RZ, RZ, -0x1 ;  /* 0xffffffffff0c7424 */ /* 0x000fe200078e00ff */
[----:B------:R-:W-:Y:S01]  /*118e0*/  ISETP.GT.U32.AND P0, PT, R6, 0x3, PT ;  /* 0x000000030600780c */ /* 0x000fe20003f04070 */
[----:B------:R-:W-:Y:S01]  /*118f0*/  IMAD.MOV.U32 R21, RZ, RZ, -0x1 ;  /* 0xffffffffff157424 */ /* 0x000fe200078e00ff */
[----:B------:R-:W-:Y:S01]  /*11900*/  SHF.R.U32.HI R2, RZ, 0x2, R6 ;  /* 0x00000002ff027819 */ /* 0x000fe20000011606 */
[----:B------:R-:W-:Y:S01]  /*11910*/  IMAD.MOV.U32 R13, RZ, RZ, -0x1 ;  /* 0xffffffffff0d7424 */ /* 0x000fe200078e00ff */
[----:B------:R-:W-:-:S02]  /*11920*/  ISETP.LT.U32.AND P0, PT, R7, 0x4, P0 ;  /* 0x000000040700780c */ /* 0x000fc40000701070 */
[----:B------:R-:W-:Y:S01]  /*11930*/  IADD3.X R19, R19, UR13, RZ, P2, !PT ;  /* 0x0000000d13137c10 */ /* 0x000fe200097fe4ff */
[----:B------:R-:W0:Y:S01]  /*11940*/  @P1 S2R R4, SR_CgaCtaId ;  /* 0x0000000000041919 */ /* 0x000e220000008800 */
[----:B------:R-:W-:Y:S02]  /*11950*/  @P1 MOV R3, 0x400 ;  /* 0x0000040000031802 */ /* 0x000fe40000000f00 */
[----:B------:R-:W-:Y:S02]  /*11960*/  ISETP.GE.U32.AND P2, PT, R22, UR4, PT ;  /* 0x0000000416007c0c */ /* 0x000fe4000bf46070 */
[----:B------:R-:W-:Y:S02]  /*11970*/  LOP3.LUT R2, R2, 0x1, RZ, 0xc0, !PT ;  /* 0x0000000102027812 */ /* 0x000fe400078ec0ff */
[----:B------:R-:W-:Y:S02]  /*11980*/  LOP3.LUT R6, R6, 0x3, RZ, 0xc0, !PT ;  /* 0x0000000306067812 */ /* 0x000fe400078ec0ff */
[----:B------:R-:W-:-:S02]  /*11990*/  PRMT R9, RZ, 0x7610, R9 ;  /* 0x00007610ff097816 */ /* 0x000fc40000000009 */
[----:B0-----:R-:W-:-:S04]  /*119a0*/  @P1 LEA R3, R4, R3, 0x18 ;  /* 0x0000000304031211 */ /* 0x001fc800078ec0ff */
[----:B------:R0:W-:Y:S01]  /*119b0*/  @P1 SYNCS.ARRIVE.TRANS64.A1T0 RZ, [R3+URZ+0x58], RZ ;  /* 0x000058ff03ff19a7 */ /* 0x0001e2000810003f */
[----:B------:R-:W-:-:S04]  /*119c0*/  ISETP.NE.U32.AND P1, PT, R2, 0x1, PT ;  /* 0x000000010200780c */ /* 0x000fc80003f25070 */
[----:B------:R-:W-:Y:S02]  /*119d0*/  ISETP.GT.U32.AND P1, PT, R7, 0x3, !P1 ;  /* 0x000000030700780c */ /* 0x000fe40004f24070 */
[----:B0-----:R-:W-:Y:S02]  /*119e0*/  SEL R3, RZ, 0x1, !P0 ;  /* 0x00000001ff037807 */ /* 0x001fe40004000000 */
[----:B------:R-:W-:Y:S02]  /*119f0*/  ISETP.GE.U32.AND.EX P0, PT, R19, UR5, PT, P2 ;  /* 0x0000000513007c0c */ /* 0x000fe4000bf06120 */
[----:B------:R-:W-:-:S04]  /*11a00*/  SEL R2, RZ, 0x1, !P1 ;  /* 0x00000001ff027807 */ /* 0x000fc80004800000 */
[----:B------:R-:W-:Y:S02]  /*11a10*/  LOP3.LUT R0, R2, R0, R3, 0x96, !PT ;  /* 0x0000000002007212 */ /* 0x000fe400078e9603 */
[----:B------:R-:W-:-:S05]  /*11a20*/  PRMT R2, RZ, 0x7610, R2 ;  /* 0x00007610ff027816 */ /* 0x000fca0000000002 */
[----:B------:R-:W-:Y:S05]  /*11a30*/  @P0 BRA `(.L_x_396) ;  /* 0x0000000400580947 */ /* 0x000fea0003800000 */
[----:B------:R-:W0:Y:S01]  /*11a40*/  S2R R14, SR_CTAID.X ;  /* 0x00000000000e7919 */ /* 0x000e220000002500 */
[----:B------:R-:W-:Y:S01]  /*11a50*/  ULDC.64 UR4, c[0x0][0x628] ;  /* 0x00018a0000047ab9 */ /* 0x000fe20000000a00 */
[----:B------:R-:W1:Y:S01]  /*11a60*/  LDC R15, c[0x0][0x144] ;  /* 0x00005100ff0f7b82 */ /* 0x000e620000000800 */
[----:B------:R-:W-:Y:S01]  /*11a70*/  ISETP.NE.U32.AND P0, PT, RZ, UR4, PT ;  /* 0x00000004ff007c0c */ /* 0x000fe2000bf05070 */
[----:B------:R-:W2:Y:S01]  /*11a80*/  S2R R12, SR_CTAID.Y ;  /* 0x00000000000c7919 */ /* 0x000ea20000002600 */
[----:B------:R-:W-:Y:S01]  /*11a90*/  ULDC UR7, c[0x0][0x630] ;  /* 0x00018c0000077ab9 */ /* 0x000fe20000000800 */
[----:B------:R-:W-:Y:S01]  /*11aa0*/  ULDC UR8, c[0x0][0x150] ;  /* 0x0000540000087ab9 */ /* 0x000fe20000000800 */
[----:B------:R-:W-:Y:S01]  /*11ab0*/  ISETP.NE.AND.EX P0, PT, RZ, UR5, PT, P0 ;  /* 0x00000005ff007c0c */ /* 0x000fe2000bf05300 */
[----:B------:R-:W-:Y:S02]  /*11ac0*/  IMAD.MOV.U32 R2, RZ, RZ, R22 ;  /* 0x000000ffff027224 */ /* 0x000fe400078e0016 */
[----:B------:R-:W-:Y:S01]  /*11ad0*/  IMAD.MOV.U32 R3, RZ, RZ, R19 ;  /* 0x000000ffff037224 */ /* 0x000fe200078e0013 */
[----:B0-----:R-:W-:-:S09]  /*11ae0*/  I2FP.F32.U32 R16, R14 ;  /* 0x0000000e00107245 */ /* 0x001fd20000201000 */
[----:B------:R-:W-:Y:S05]  /*11af0*/  @!P0 BRA `(.L_x_397) ;  /* 0x0000000000288947 */ /* 0x000fea0003800000 */
[----:B------:R-:W-:Y:S02]  /*11b00*/  ULDC UR6, c[0x0][0x634] ;  /* 0x00018d0000067ab9 */ /* 0x000fe40000000800 */
[----:B------:R-:W-:-:S05]  /*11b10*/  IADD3 R3, P0, R22, UR6, RZ ;  /* 0x0000000616037c10 */ /* 0x000fca000ff1e0ff */
[----:B------:R-:W-:-:S04]  /*11b20*/  IMAD.X R13, RZ, RZ, R19, P0 ;  /* 0x000000ffff0d7224 */ /* 0x000fc800000e0613 */
[----:B------:R-:W-:-:S04]  /*11b30*/  IMAD.WIDE.U32 R4, R13, UR4, RZ ;  /* 0x000000040d047c25 */ /* 0x000fc8000f8e00ff */
[----:B------:R-:W-:-:S04]  /*11b40*/  IMAD.WIDE.U32 R4, P0, R3, UR5, R4 ;  /* 0x0000000503047c25 */ /* 0x000fc8000f800004 */
[----:B------:R-:W-:-:S04]  /*11b50*/  IMAD.WIDE.U32 R2, R3, UR4, RZ ;  /* 0x0000000403027c25 */ /* 0x000fc8000f8e00ff */
[----:B------:R-:W-:Y:S01]  /*11b60*/  IMAD.MOV.U32 R2, RZ, RZ, R5 ;  /* 0x000000ffff027224 */ /* 0x000fe200078e0005 */
[----:B------:R-:W-:Y:S01]  /*11b70*/  IADD3 RZ, P1, R3, R4, RZ ;  /* 0x0000000403ff7210 */ /* 0x000fe20007f3e0ff */
[----:B------:R-:W-:-:S04]  /*11b80*/  IMAD.X R3, RZ, RZ, RZ, P0 ;  /* 0x000000ffff037224 */ /* 0x000fc800000e06ff */
[----:B------:R-:W-:-:S08]  /*11b90*/  IMAD.WIDE.U32.X R2, R13, UR5, R2, P1 ;  /* 0x000000050d027c25 */ /* 0x000fd000088e0402 */
.L_x_397:
[----:B------:R-:W-:Y:S01]  /*11ba0*/  FMUL R16, R16, UR8 ;  /* 0x0000000810107c20 */ /* 0x000fe20008400000 */
[--C-:B------:R-:W-:Y:S01]  /*11bb0*/  SHF.R.U64 R13, R2, UR7, R3.reuse ;  /* 0x00000007020d7c19 */ /* 0x100fe20008001203 */
[----:B------:R-:W-:Y:S01]  /*11bc0*/  ULDC.64 UR4, c[0x0][0x620] ;  /* 0x0001880000047ab9 */ /* 0x000fe20000000a00 */
[----:B------:R-:W-:Y:S01]  /*11bd0*/  SHF.R.U32.HI R2, RZ, UR7, R3 ;  /* 0x00000007ff027c19 */ /* 0x000fe20008011603 */
[----:B------:R-:W-:Y:S01]  /*11be0*/  IMAD.MOV.U32 R3, RZ, RZ, R19 ;  /* 0x000000ffff037224 */ /* 0x000fe200078e0013 */
[----:B------:R-:W-:Y:S01]  /*11bf0*/  IADD3 R21, P0, RZ, -R13, RZ ;  /* 0x8000000dff157210 */ /* 0x000fe20007f1e0ff */
[----:B------:R-:W0:Y:S01]  /*11c00*/  F2I.U32.TRUNC.NTZ R16, R16 ;  /* 0x0000001000107305 */ /* 0x000e22000020f000 */
[----:B------:R-:W-:-:S03]  /*11c10*/  ULDC.64 UR6, c[0x0][0x640] ;  /* 0x0001900000067ab9 */ /* 0x000fc60000000a00 */
[----:B------:R-:W-:Y:S01]  /*11c20*/  IMAD.X R2, RZ, RZ, ~R2, P0 ;  /* 0x000000ffff027224 */ /* 0x000fe200000e0e02 */
[----:B------:R-:W-:-:S03]  /*11c30*/  ISETP.NE.U32.AND P0, PT, RZ, UR6, PT ;  /* 0x00000006ff007c0c */ /* 0x000fc6000bf05070 */
[----:B------:R-:W-:Y:S01]  /*11c40*/  IMAD R2, R2, UR4, RZ ;  /* 0x0000000402027c24 */ /* 0x000fe2000f8e02ff */
[----:B------:R-:W-:-:S03]  /*11c50*/  ISETP.NE.AND.EX P0, PT, RZ, UR7, PT, P0 ;  /* 0x00000007ff007c0c */ /* 0x000fc6000bf05300 */
[C---:B------:R-:W-:Y:S01]  /*11c60*/  IMAD R5, R21.reuse, UR5, R2 ;  /* 0x0000000515057c24 */ /* 0x040fe2000f8e0202 */
[----:B------:R-:W-:Y:S01]  /*11c70*/  ULDC UR5, c[0x0][0x154] ;  /* 0x0000550000057ab9 */ /* 0x000fe20000000800 */
[----:B------:R-:W-:Y:S02]  /*11c80*/  IMAD.MOV.U32 R2, RZ, RZ, R22 ;  /* 0x000000ffff027224 */ /* 0x000fe400078e0016 */
[----:B0-----:R-:W-:Y:S02]  /*11c90*/  IMAD.MOV R4, RZ, RZ, -R16 ;  /* 0x000000ffff047224 */ /* 0x001fe400078e0a10 */
[----:B------:R-:W-:Y:S01]  /*11ca0*/  IMAD.WIDE.U32 R2, R21, UR4, R2 ;  /* 0x0000000415027c25 */ /* 0x000fe2000f8e0002 */
[----:B------:R-:W-:-:S03]  /*11cb0*/  ULDC UR4, c[0x0][0x618] ;  /* 0x0001860000047ab9 */ /* 0x000fc60000000800 */
[----:B-1----:R-:W-:Y:S01]  /*11cc0*/  IMAD R14, R15, R4, R14 ;  /* 0x000000040f0e7224 */ /* 0x002fe200078e020e */
[----:B--2---:R-:W-:Y:S01]  /*11cd0*/  I2FP.F32.U32 R4, R12 ;  /* 0x0000000c00047245 */ /* 0x004fe20000201000 */
[----:B------:R-:W-:Y:S01]  /*11ce0*/  IMAD.IADD R3, R3, 0x1, R5 ;  /* 0x0000000103037824 */ /* 0x000fe200078e0205 */
[----:B------:R-:W0:Y:S03]  /*11cf0*/  LDC R15, c[0x0][0x148] ;  /* 0x00005200ff0f7b82 */ /* 0x000e260000000800 */
[----:B------:R-:W-:Y:S01]  /*11d00*/  FMUL R4, R4, UR5 ;  /* 0x0000000504047c20 */ /* 0x000fe20008400000 */
[--C-:B------:R-:W-:Y:S02]  /*11d10*/  SHF.R.U64 R16, R2, UR4, R3.reuse ;  /* 0x0000000402107c19 */ /* 0x100fe40008001203 */
[----:B------:R-:W-:Y:S01]  /*11d20*/  SHF.R.U32.HI R3, RZ, UR4, R3 ;  /* 0x00000004ff037c19 */ /* 0x000fe20008011603 */
[----:B------:R-:W-:Y:S01]  /*11d30*/  ULDC UR4, c[0x0][0x608] ;  /* 0x0001820000047ab9 */ /* 0x000fe20000000800 */
[----:B------:R1:W2:Y:S02]  /*11d40*/  F2I.U32.TRUNC.NTZ R21, R4 ;  /* 0x0000000400157305 */ /* 0x0002a4000020f000 */
[----:B------:R-:W-:-:S02]  /*11d50*/  SHF.R.U64 R20, R16, UR4, R3 ;  /* 0x0000000410147c19 */ /* 0x000fc40008001203 */
[----:B------:R-:W-:Y:S01]  /*11d60*/  SHF.R.U32.HI R3, RZ, UR4, R3 ;  /* 0x00000004ff037c19 */ /* 0x000fe20008011603 */
[----:B------:R-:W-:-:S03]  /*11d70*/  ULDC UR4, c[0x0][0x658] ;  /* 0x0001960000047ab9 */ /* 0x000fc60000000800 */
[--C-:B------:R-:W-:Y:S02]  /*11d80*/  SHF.R.U64 R18, R20, UR4, R3.reuse ;  /* 0x0000000414127c19 */ /* 0x100fe40008001203 */
[----:B------:R-:W-:-:S03]  /*11d90*/  SHF.R.U32.HI R23, RZ, UR4, R3 ;  /* 0x00000004ff177c19 */ /* 0x000fc60008011603 */
[----:B------:R-:W-:Y:S02]  /*11da0*/  IMAD.MOV.U32 R2, RZ, RZ, R18 ;  /* 0x000000ffff027224 */ /* 0x000fe400078e0012 */
[----:B------:R-:W-:Y:S01]  /*11db0*/  IMAD.MOV.U32 R3, RZ, RZ, R23 ;  /* 0x000000ffff037224 */ /* 0x000fe200078e0017 */
[----:B-12---:R-:W-:Y:S06]  /*11dc0*/  @!P0 BRA `(.L_x_398) ;  /* 0x0000000000288947 */ /* 0x006fec0003800000 */
        /* <DEDUP_REMOVED lines=10> */
.L_x_398:
[----:B------:R-:W1:Y:S01]  /*11e70*/  LDC R4, c[0x0][0x65c] ;  /* 0x00019700ff047b82 */ /* 0x000e620000000800 */
[----:B------:R-:W-:Y:S01]  /*11e80*/  ULDC UR4, c[0x0][0x648] ;  /* 0x0001920000047ab9 */ /* 0x000fe20000000800 */
[----:B------:R-:W-:Y:S01]  /*11e90*/  IMAD.MOV R21, RZ, RZ, -R21 ;  /* 0x000000ffff157224 */ /* 0x000fe200078e0a15 */
[----:B------:R-:W-:Y:S01]  /*11ea0*/  SHF.R.U64 R3, R2, UR4, R3 ;  /* 0x0000000402037c19 */ /* 0x000fe20008001203 */
[----:B------:R-:W-:Y:S01]  /*11eb0*/  ULDC UR4, c[0x0][0x638] ;  /* 0x00018e0000047ab9 */ /* 0x000fe20000000800 */
[----:B------:R-:W-:Y:S01]  /*11ec0*/  LOP3.LUT R20, R20, UR17, RZ, 0xc0, !PT ;  /* 0x0000001114147c12 */ /* 0x000fe2000f8ec0ff */
[----:B------:R-:W-:Y:S01]  /*11ed0*/  ULDC UR5, c[0x0][0x610] ;  /* 0x0001840000057ab9 */ /* 0x000fe20000000800 */
[----:B------:R-:W-:Y:S02]  /*11ee0*/  IMAD.MOV.U32 R2, RZ, RZ, 0x1 ;  /* 0x00000001ff027424 */ /* 0x000fe400078e00ff */
[----:B------:R-:W-:Y:S02]  /*11ef0*/  IMAD.MOV R5, RZ, RZ, -R3 ;  /* 0x000000ffff057224 */ /* 0x000fe400078e0a03 */
[----:B------:R-:W-:-:S02]  /*11f00*/  IMAD R3, R3, UR18, R20 ;  /* 0x0000001203037c24 */ /* 0x000fc4000f8e0214 */
[----:B------:R-:W-:Y:S01]  /*11f10*/  IMAD R18, R5, UR4, R18 ;  /* 0x0000000405127c24 */ /* 0x000fe2000f8e0212 */
[----:B------:R-:W-:Y:S01]  /*11f20*/  ULDC UR4, c[0x0][0x600] ;  /* 0x0001800000047ab9 */ /* 0x000fe20000000800 */
[----:B-1----:R-:W-:-:S13]  /*11f30*/  ISETP.NE.AND P0, PT, R4, 0x1, PT ;  /* 0x000000010400780c */ /* 0x002fda0003f05270 */
[----:B0-----:R-:W-:Y:S01]  /*11f40*/  @P0 IMAD R14, R15, R21, R12 ;  /* 0x000000150f0e0224 */ /* 0x001fe200078e020c */
[----:B------:R-:W-:-:S03]  /*11f50*/  LOP3.LUT R15, R16, UR16, RZ, 0xc0, !PT ;  /* 0x00000010100f7c12 */ /* 0x000fc6000f8ec0ff */
[----:B------:R-:W-:Y:S02]  /*11f60*/  IMAD R14, R3, UR5, R14 ;  /* 0x00000005030e7c24 */ /* 0x000fe4000f8e020e */
[----:B------:R-:W-:-:S05]  /*11f70*/  IMAD R3, R18, UR4, R15 ;  /* 0x0000000412037c24 */ /* 0x000fca000f8e020f */
[----:B------:R-:W-:Y:S02]  /*11f80*/  SEL R21, R3, R14, !P0 ;  /* 0x0000000e03157207 */ /* 0x000fe40004000000 */
[----:B------:R-:W-:-:S07]  /*11f90*/  SEL R12, R14, R3, !P0 ;  /* 0x000000030e0c7207 */ /* 0x000fce0004000000 */
.L_x_396:
[----:B------:R-:W-:Y:S05]  /*11fa0*/  BSYNC B1 ;  /* 0x0000000000017941 */ /* 0x000fea0003800000 */
.L_x_395:
[----:B------:R-:W-:-:S13]  /*11fb0*/  LOP3.LUT P0, RZ, R2, 0xff, RZ, 0xc0, !PT ;  /* 0x000000ff02ff7812 */ /* 0x000fda000780c0ff */
[----:B------:R-:W-:Y:S05]  /*11fc0*/  @P0 BRA `(.L_x_399) ;  /* 0xfffffff4002c0947 */ /* 0x000fea000383ffff */
[----:B------:R-:W-:Y:S05]  /*11fd0*/  BSYNC B0 ;  /* 0x0000000000007941 */ /* 0x000fea0003800000 */
.L_x_388:
[----:B------:R-:W-:-:S03]  /*11fe0*/  UMOV UR4, 0xffffffff ;  /* 0xffffffff00047882 */ /* 0x000fc60000000000 */
[----:B------:R-:W-:Y:S05]  /*11ff0*/  BRA.DIV UR4, `(.L_x_400) ;  /* 0x0000000604187947 */ /* 0x000fea000b800000 */
[----:B------:R-:W-:-:S13]  /*12000*/  ELECT P6, URZ, PT ;  /* 0x00000000003f782f */ /* 0x000fda00038c0000 */
.L_x_414:
[----:B------:R-:W-:Y:S04]  /*12010*/  BSSY B0, `(.L_x_401) ;  /* 0x000002b000007945 */ /* 0x000fe80003800000 */
[----:B------:R-:W-:Y:S05]  /*12020*/  @!P6 BRA `(.L_x_402) ;  /* 0x0000000000a4e947 */ /* 0x000fea0003800000 */
[----:B------:R-:W-:-:S04]  /*12030*/  LOP3.LUT R17, R17, 0x2, RZ, 0xfc, !PT ;  /* 0x0000000211117812 */ /* 0x000fc800078efcff */
[----:B------:R-:W-:-:S13]  /*12040*/  ISETP.NE.AND P0, PT, R17, 0x3, PT ;  /* 0x000000031100780c */ /* 0x000fda0003f05270 */
[----:B------:R-:W-:Y:S05]  /*12050*/  @!P0 BRA `(.L_x_403) ;  /* 0x0000000000048947 */ /* 0x000fea0003800000 */
[----:B------:R-:W-:Y:S01]  /*12060*/  BPT.TRAP 0x1 ;  /* 0x000000040000795c */ /* 0x000fe20000300000 */
.L_x_403:
[----:B------:R-:W0:Y:S01]  /*12070*/  S2R R3, SR_CgaCtaId ;  /* 0x0000000000037919 */ /* 0x000e220000008800 */
[----:B------:R-:W-:-:S04]  /*12080*/  MOV R2, 0x400 ;  /* 0x0000040000027802 */ /* 0x000fc80000000f00 */
[----:B0-----:R-:W-:Y:S02]  /*12090*/  LEA R3, R3, R2, 0x18 ;  /* 0x0000000203037211 */ /* 0x001fe400078ec0ff */
[----:B------:R-:W-:-:S03]  /*120a0*/  SHF.L.U32 R2, R0, 0x1f, RZ ;  /* 0x0000001f00027819 */ /* 0x000fc600000006ff */
[----:B------:R-:W-:-:S04]  /*120b0*/  VIADD R3, R3, 0x20 ;  /* 0x0000002003037836 */ /* 0x000fc80000000000 */
[C---:B------:R-:W-:Y:S02]  /*120c0*/  IMAD R7, R6.reuse, 0x8, R3 ;  /* 0x0000000806077824 */ /* 0x040fe400078e0203 */
[----:B------:R-:W-:Y:S02]  /*120d0*/  VIADD R6, R6, 0x1 ;  /* 0x0000000106067836 */ /* 0x000fe40000000000 */
[----:B------:R-:W0:Y:S03]  /*120e0*/  SYNCS.PHASECHK.TRANS64.TRYWAIT P0, [R7+URZ], R2 ;  /* 0x00000002070075a7 */ /* 0x000e26000800017f */
[----:B------:R-:W-:-:S04]  /*120f0*/  ISETP.NE.AND P1, PT, R6, 0x4, PT ;  /* 0x000000040600780c */ /* 0x000fc80003f25270 */
[----:B------:R-:W-:Y:S02]  /*12100*/  SEL R5, RZ, 0x1, P1 ;  /* 0x00000001ff057807 */ /* 0x000fe40000800000 */
[----:B------:R-:W-:Y:S02]  /*12110*/  SEL R6, R6, RZ, P1 ;  /* 0x000000ff06067207 */ /* 0x000fe40000800000 */
[----:B------:R-:W-:-:S03]  /*12120*/  LOP3.LUT R5, R0, R5, RZ, 0x3c, !PT ;  /* 0x0000000500057212 */ /* 0x000fc600078e3cff */
[----:B------:R-:W-:Y:S01]  /*12130*/  IMAD R9, R6, 0x8, R3 ;  /* 0x0000000806097824 */ /* 0x000fe200078e0203 */
[----:B------:R-:W-:Y:S01]  /*12140*/  SHF.L.U32 R4, R5, 0x1f, RZ ;  /* 0x0000001f05047819 */ /* 0x000fe200000006ff */
[----:B0-----:R-:W-:Y:S06]  /*12150*/  @!P0 BRA `(.L_x_404) ;  /* 0x0000000000e08947 */ /* 0x001fec0003800000 */
.L_x_415:
[----:B------:R-:W1:Y:S01]  /*12160*/  SYNCS.PHASECHK.TRANS64.TRYWAIT P0, [R9+URZ], R4 ;  /* 0x00000004090075a7 */ /* 0x000e62000800017f */
[----:B------:R-:W-:-:S05]  /*12170*/  VIADD R0, R6, 0x1 ;  /* 0x0000000106007836 */ /* 0x000fca0000000000 */
[----:B------:R-:W-:-:S04]  /*12180*/  ISETP.NE.AND P1, PT, R0, 0x4, PT ;  /* 0x000000040000780c */ /* 0x000fc80003f25270 */
[----:B0-----:R-:W-:Y:S02]  /*12190*/  SEL R2, RZ, 0x1, P1 ;  /* 0x00000001ff027807 */ /* 0x001fe40000800000 */
[----:B------:R-:W-:Y:S02]  /*121a0*/  SEL R0, R0, RZ, P1 ;  /* 0x000000ff00007207 */ /* 0x000fe40000800000 */
[----:B------:R-:W-:-:S03]  /*121b0*/  LOP3.LUT R7, R5, R2, RZ, 0x3c, !PT ;  /* 0x0000000205077212 */ /* 0x000fc600078e3cff */
[----:B------:R-:W-:Y:S01]  /*121c0*/  IMAD R6, R0, 0x8, R3 ;  /* 0x0000000800067824 */ /* 0x000fe200078e0203 */
[----:B------:R-:W-:Y:S01]  /*121d0*/  SHF.L.U32 R5, R7, 0x1f, RZ ;  /* 0x0000001f07057819 */ /* 0x000fe200000006ff */
[----:B-1----:R-:W-:Y:S06]  /*121e0*/  @!P0 BRA `(.L_x_405) ;  /* 0x0000000000d08947 */ /* 0x002fec0003800000 */
.L_x_416:
[----:B------:R-:W1:Y:S01]  /*121f0*/  SYNCS.PHASECHK.TRANS64.TRYWAIT P0, [R6+URZ], R5 ;  /* 0x00000005060075a7 */ /* 0x000e62000800017f */
[----:B------:R-:W-:-:S05]  /*12200*/  VIADD R0, R0, 0x1 ;  /* 0x0000000100007836 */ /* 0x000fca0000000000 */
[----:B------:R-:W-:-:S04]  /*12210*/  ISETP.NE.AND P1, PT, R0, 0x4, PT ;  /* 0x000000040000780c */ /* 0x000fc80003f25270 */
[----:B------:R-:W-:Y:S02]  /*12220*/  SEL R2, RZ, 0x1, P1 ;  /* 0x00000001ff027807 */ /* 0x000fe40000800000 */
[----:B------:R-:W-:Y:S02]  /*12230*/  SEL R0, R0, RZ, P1 ;  /* 0x000000ff00007207 */ /* 0x000fe40000800000 */
[----:B------:R-:W-:Y:S01]  /*12240*/  LOP3.LUT R2, R7, R2, RZ, 0x3c, !PT ;  /* 0x0000000207027212 */ /* 0x000fe200078e3cff */
[----:B-1----:R-:W-:Y:S06]  /*12250*/  @!P0 BRA `(.L_x_406) ;  /* 0x0000000000c88947 */ /* 0x002fec0003800000 */
.L_x_417:
[----:B------:R-:W-:Y:S01]  /*12260*/  IMAD R3, R0, 0x8, R3 ;  /* 0x0000000800037824 */ /* 0x000fe200078e0203 */
[----:B------:R-:W-:-:S07]  /*12270*/  SHF.L.U32 R0, R2, 0x1f, RZ ;  /* 0x0000001f02007819 */ /* 0x000fce00000006ff */
.L_x_407:
[----:B--2---:R2:W3:Y:S02]  /*12280*/  SYNCS.PHASECHK.TRANS64.TRYWAIT P0, [R3+URZ], R0 ;  /* 0x00000000030075a7 */ /* 0x0044e4000800017f */
[----:B---3--:R-:W-:Y:S05]  /*12290*/  @!P0 NANOSLEEP.SYNCS 0x989680 ;  /* 0x009896800000895d */ /* 0x008fea0003900000 */
[----:B------:R-:W3:Y:S02]  /*122a0*/  @!P0 SYNCS.PHASECHK.TRANS64 P0, [R3+URZ], R0 ;  /* 0x00000000030085a7 */ /* 0x000ee4000800007f */
[----:B---3--:R-:W-:Y:S05]  /*122b0*/  @!P0 BRA `(.L_x_407) ;  /* 0xfffffffc00f08947 */ /* 0x008fea000383ffff */
.L_x_402:
[----:B------:R-:W-:Y:S05]  /*122c0*/  BSYNC B0 ;  /* 0x0000000000007941 */ /* 0x000fea0003800000 */
.L_x_401:
[----:B------:R-:W-:Y:S05]  /*122d0*/  EXIT ;  /* 0x000000000000794d */ /* 0x000fea0003800000 */
.L_x_21:
[----:B---3--:R3:W4:Y:S02]  /*122e0*/  SYNCS.PHASECHK.TRANS64.TRYWAIT P1, [R3+URZ], R0 ;  /* 0x00000000030075a7 */ /* 0x008724000802017f */
[----:B----4-:R-:W-:Y:S05]  /*122f0*/  @!P1 NANOSLEEP.SYNCS 0x989680 ;  /* 0x009896800000995d */ /* 0x010fea0003900000 */
[----:B------:R-:W4:Y:S02]  /*12300*/  @!P1 SYNCS.PHASECHK.TRANS64 P1, [R3+URZ], R0 ;  /* 0x00000000030095a7 */ /* 0x000f24000802007f */
[----:B----4-:R-:W-:Y:S05]  /*12310*/  @!P1 BRA `(.L_x_21) ;  /* 0xfffffffc00f09947 */ /* 0x010fea000383ffff */
[----:B------:R-:W-:Y:S05]  /*12320*/  BRA `(.L_x_20) ;  /* 0xfffffef0007c7947 */ /* 0x000fea000383ffff */
.L_x_26:
[----:B-1----:R-:W-:-:S04]  /*12330*/  IMAD.U32 R6, RZ, RZ, UR4 ;  /* 0x00000004ff067e24 */ /* 0x002fc8000f8e00ff */
[----:B------:R1:W2:Y:S03]  /*12340*/  SYNCS.PHASECHK.TRANS64.TRYWAIT P1, [R6+URZ], R5 ;  /* 0x00000005060075a7 */ /* 0x0002a6000802017f */
[----:B--2---:R-:W-:Y:S05]  /*12350*/  @!P1 NANOSLEEP.SYNCS 0x989680 ;  /* 0x009896800000995d */ /* 0x004fea0003900000 */
[----:B------:R-:W2:Y:S02]  /*12360*/  @!P1 SYNCS.PHASECHK.TRANS64 P1, [R6+URZ], R5 ;  /* 0x00000005060095a7 */ /* 0x000ea4000802007f */
[----:B--2---:R-:W-:Y:S05]  /*12370*/  @!P1 BRA `(.L_x_26) ;  /* 0xfffffffc00ec9947 */ /* 0x004fea000383ffff */
[----:B------:R-:W-:Y:S05]  /*12380*/  BRA `(.L_x_25) ;  /* 0xffffff1400347947 */ /* 0x000fea000383ffff */
.L_x_389:
[----:B------:R-:W-:Y:S01]  /*12390*/  BSSY B1, `(.L_x_408) ;  /* 0x0000006000017945 */ /* 0x000fe20003800000 */
[----:B------:R-:W-:-:S07]  /*123a0*/  IMAD.MOV.U32 R15, RZ, RZ, -0x1 ;  /* 0xffffffffff0f7424 */ /* 0x000fce00078e00ff */
[----:B------:R-:W-:Y:S05]  /*123b0*/  WARPSYNC.COLLECTIVE R15, `(.L_x_409) ;  /* 0x000000000f0c7348 */ /* 0x000fea0003c00000 */
[----:B------:R-:W-:Y:S02]  /*123c0*/  ELECT P6, UR62, PT ;  /* 0x00000000003e782f */ /* 0x000fe400038c0000 */
[----:B------:R-:W-:Y:S01]  /*123d0*/  MOV R14, UR62 ;  /* 0x0000003e000e7c02 */ /* 0x000fe20008000f00 */
[----:B------:R-:W-:Y:S10]  /*123e0*/  ENDCOLLECTIVE ;  /* 0x000000000000791b */ /* 0x000ff40003800000 */
.L_x_409:
[----:B------:R-:W-:Y:S05]  /*123f0*/  BSYNC B1 ;  /* 0x0000000000017941 */ /* 0x000fea0003800000 */
.L_x_408:
[----:B------:R-:W-:Y:S05]  /*12400*/  BRA `(.L_x_410) ;  /* 0xfffffff000287947 */ /* 0x000fea000383ffff */
.L_x_392:
[----:B0-----:R0:W2:Y:S02]  /*12410*/  SYNCS.PHASECHK.TRANS64.TRYWAIT P0, [R15+URZ+0x20], R4 ;  /* 0x000020040f0075a7 */ /* 0x0010a4000800017f */
[----:B--2---:R-:W-:Y:S05]  /*12420*/  @!P0 NANOSLEEP.SYNCS 0x989680 ;  /* 0x009896800000895d */ /* 0x004fea0003900000 */
[----:B------:R-:W2:Y:S02]  /*12430*/  @!P0 SYNCS.PHASECHK.TRANS64 P0, [R15+URZ+0x20], R4 ;  /* 0x000020040f0085a7 */ /* 0x000ea4000800007f */
[----:B--2---:R-:W-:Y:S05]  /*12440*/  @!P0 BRA `(.L_x_392) ;  /* 0xfffffffc00f08947 */ /* 0x004fea000383ffff */
[----:B------:R-:W-:Y:S05]  /*12450*/  BRA `(.L_x_411) ;  /* 0xfffffff000687947 */ /* 0x000fea000383ffff */
.L_x_400:
[----:B------:R-:W-:Y:S01]  /*12460*/  BSSY B0, `(.L_x_412) ;  /* 0x0000006000007945 */ /* 0x000fe20003800000 */
[----:B------:R-:W-:-:S07]  /*12470*/  IMAD.MOV.U32 R15, RZ, RZ, -0x1 ;  /* 0xffffffffff0f7424 */ /* 0x000fce00078e00ff */
[----:B------:R-:W-:Y:S05]  /*12480*/  WARPSYNC.COLLECTIVE R15, `(.L_x_413) ;  /* 0x000000000f0c7348 */ /* 0x000fea0003c00000 */
[----:B------:R-:W-:Y:S02]  /*12490*/  ELECT P6, UR62, PT ;  /* 0x00000000003e782f */ /* 0x000fe400038c0000 */
[----:B------:R-:W-:Y:S01]  /*124a0*/  MOV R14, UR62 ;  /* 0x0000003e000e7c02 */ /* 0x000fe20008000f00 */
[----:B------:R-:W-:Y:S10]  /*124b0*/  ENDCOLLECTIVE ;  /* 0x000000000000791b */ /* 0x000ff40003800000 */
.L_x_413:
[----:B------:R-:W-:Y:S05]  /*124c0*/  BSYNC B0 ;  /* 0x0000000000007941 */ /* 0x000fea0003800000 */
.L_x_412:
[----:B------:R-:W-:Y:S05]  /*124d0*/  BRA `(.L_x_414) ;  /* 0xfffffff800cc7947 */ /* 0x000fea000383ffff */
.L_x_404:
[----:B0-----:R0:W1:Y:S02]  /*124e0*/  SYNCS.PHASECHK.TRANS64.TRYWAIT P0, [R7+URZ], R2 ;  /* 0x00000002070075a7 */ /* 0x001064000800017f */
[----:B-1----:R-:W-:Y:S05]  /*124f0*/  @!P0 NANOSLEEP.SYNCS 0x989680 ;  /* 0x009896800000895d */ /* 0x002fea0003900000 */
[----:B------:R-:W1:Y:S02]  /*12500*/  @!P0 SYNCS.PHASECHK.TRANS64 P0, [R7+URZ], R2 ;  /* 0x00000002070085a7 */ /* 0x000e64000800007f */
[----:B-1----:R-:W-:Y:S05]  /*12510*/  @!P0 BRA `(.L_x_404) ;  /* 0xfffffffc00f08947 */ /* 0x002fea000383ffff */
[----:B------:R-:W-:Y:S05]  /*12520*/  BRA `(.L_x_415) ;  /* 0xfffffffc000c7947 */ /* 0x000fea000383ffff */
.L_x_405:
[----:B0-----:R0:W1:Y:S02]  /*12530*/  SYNCS.PHASECHK.TRANS64.TRYWAIT P0, [R9+URZ], R4 ;  /* 0x00000004090075a7 */ /* 0x001064000800017f */
[----:B-1----:R-:W-:Y:S05]  /*12540*/  @!P0 NANOSLEEP.SYNCS 0x989680 ;  /* 0x009896800000895d */ /* 0x002fea0003900000 */
[----:B------:R-:W1:Y:S02]  /*12550*/  @!P0 SYNCS.PHASECHK.TRANS64 P0, [R9+URZ], R4 ;  /* 0x00000004090085a7 */ /* 0x000e64000800007f */
[----:B-1----:R-:W-:Y:S05]  /*12560*/  @!P0 BRA `(.L_x_405) ;  /* 0xfffffffc00f08947 */ /* 0x002fea000383ffff */
[----:B------:R-:W-:Y:S05]  /*12570*/  BRA `(.L_x_416) ;  /* 0xfffffffc001c7947 */ /* 0x000fea000383ffff */
.L_x_406:
[----:B-1----:R1:W2:Y:S02]  /*12580*/  SYNCS.PHASECHK.TRANS64.TRYWAIT P0, [R6+URZ], R5 ;  /* 0x00000005060075a7 */ /* 0x0022a4000800017f */
[----:B--2---:R-:W-:Y:S05]  /*12590*/  @!P0 NANOSLEEP.SYNCS 0x989680 ;  /* 0x009896800000895d */ /* 0x004fea0003900000 */
[----:B------:R-:W2:Y:S02]  /*125a0*/  @!P0 SYNCS.PHASECHK.TRANS64 P0, [R6+URZ], R5 ;  /* 0x00000005060085a7 */ /* 0x000ea4000800007f */
[----:B--2---:R-:W-:Y:S05]  /*125b0*/  @!P0 BRA `(.L_x_406) ;  /* 0xfffffffc00f08947 */ /* 0x004fea000383ffff */
[----:B------:R-:W-:Y:S05]  /*125c0*/  BRA `(.L_x_417) ;  /* 0xfffffffc00247947 */ /* 0x000fea000383ffff */
.L_x_418:
[----:B------:R-:W-:-:S00]  /*125d0*/  BRA `(.L_x_418) ;  /* 0xfffffffc00fc7947 */ /* 0x000fc0000383ffff */
[----:B------:R-:W-:-:S00]  /*125e0*/  NOP ;  /* 0x0000000000007918 */ /* 0x000fc00000000000 */
        /* <DEDUP_REMOVED lines=9> */
.L_x_419:


//--------------------- .nv.global.init           --------------------------
	.section	.nv.global.init,"aw",@progbits
.nv.global.init:
	.type		$str$22,@object
	.size		$str$22,($str$23 - $str$22)
$str$22:
        /*0000*/ 	.byte	0x6b, 0x5f, 0x74, 0x69, 0x6c, 0x65, 0x5f, 0x63, 0x6f, 0x75, 0x6e, 0x74, 0x20, 0x3e, 0x3d, 0x20
        /*0010*/ 	.byte	0x31, 0x00
	.type		$str$23,@object
	.size		$str$23,(__unnamed_1 - $str$23)
$str$23:
        /*0012*/ 	.byte	0x2f, 0x74, 0x6d, 0x70, 0x2f, 0x63, 0x75, 0x74, 0x6c, 0x61, 0x73, 0x73, 0x5f, 0x73, 0x77, 0x65
        /*0022*/ 	.byte	0x65, 0x70, 0x5f, 0x73, 0x72, 0x63, 0x2f, 0x69, 0x6e, 0x63, 0x6c, 0x75, 0x64, 0x65, 0x2f, 0x63
        /*0032*/ 	.byte	0x75, 0x74, 0x6c, 0x61, 0x73, 0x73, 0x2f, 0x67, 0x65, 0x6d, 0x6d, 0x2f, 0x63, 0x6f, 0x6c, 0x6c
        /*0042*/ 	.byte	0x65, 0x63, 0x74, 0x69, 0x76, 0x65, 0x2f, 0x73, 0x6d, 0x39, 0x30, 0x5f, 0x6d, 0x6d, 0x61, 0x5f
        /*0052*/ 	.byte	0x74, 0x6d, 0x61, 0x5f, 0x67, 0x6d, 0x6d, 0x61, 0x5f, 0x73, 0x73, 0x5f, 0x77, 0x61, 0x72, 0x70
        /*0062*/ 	.byte	0x73, 0x70, 0x65, 0x63, 0x69, 0x61, 0x6c, 0x69, 0x7a, 0x65, 0x64, 0x2e, 0x68, 0x70, 0x70, 0x00
	.type		__unnamed_1,@object
	.size		__unnamed_1,(.L_0 - __unnamed_1)
__unnamed_1:
        /*0072*/ 	.byte	0x76, 0x6f, 0x69, 0x64, 0x20, 0x63, 0x75, 0x74, 0x6c, 0x61, 0x73, 0x73, 0x3a, 0x3a, 0x67, 0x65
        /* <DEDUP_REMOVED lines=180> */
        /*0bc2*/ 	.byte	0x74, 0x69, 0x74, 0x79, 0x5d, 0x00
.L_0:


//--------------------- .nv.shared._ZN7cutlass13device_kernelINS_4gemm6kernel13GemmUniversalIN4cute5tupleIJiiiiEEENS1_10collective13CollectiveMmaINS1_34MainloopSm90TmaGmmaWarpSpecializedILi4ENS5_IJNS4_1CILi2EEENSA_ILi1EEESC_EEENS1_35KernelTmaWarpSpecializedCooperativeEEENS5_IJNSA_ILi256EEENSA_ILi176EEENSA_ILi64EEEEEENS_6half_tENS5_IJlSC_lEEESK_SL_NS4_8TiledMMAINS4_8MMA_AtomIJNS4_4SM904GMMA25MMA_64x16x16_F32F16F16_SSILNSP_5MajorE0ELSR_0ELNSP_7ScaleInE1ELSS_1EEEEEENS4_6LayoutISD_NS5_IJSC_NSA_ILi0EEESW_EEEEENS5_IJNS4_10UnderscoreESZ_SZ_EEEEENS4_13SM90_TMA_LOADENS4_14ComposedLayoutINS4_7SwizzleILi3ELi4ELi3EEENS4_18smem_ptr_flag_bitsILi16EEENSV_INS5_IJNSA_ILi8EEESI_EEENS5_IJSI_SC_EEEEEEEvNS4_8identityENS4_23SM90_TMA_LOAD_MULTICASTES1C_vS1D_EENS_8epilogue10collective6detail29Sm90TmaWarpSpecializedAdapterINS1H_15DefaultEpilogueISK_SL_SL_NS1G_6thread17LinearCombinationISK_Li1EffLNS1L_9ScaleType4KindE0ELNS_15FloatRoundStyleE2ESK_EENS1_15EpilogueDefaultEEEEEvvEEEEvNT_6ParamsE --------------------------
	.section	.nv.shared._ZN7cutlass13device_kernelINS_4gemm6kernel13GemmUniversalIN4cute5tupleIJiiiiEEENS1_10collective13CollectiveMmaINS1_34MainloopSm90TmaGmmaWarpSpecializedILi4ENS5_IJNS4_1CILi2EEENSA_ILi1EEESC_EEENS1_35KernelTmaWarpSpecializedCooperativeEEENS5_IJNSA_ILi256EEENSA_ILi176EEENSA_ILi64EEEEEENS_6half_tENS5_IJlSC_lEEESK_SL_NS4_8TiledMMAINS4_8MMA_AtomIJNS4_4SM904GMMA25MMA_64x16x16_F32F16F16_SSILNSP_5MajorE0ELSR_0ELNSP_7ScaleInE1ELSS_1EEEEEENS4_6LayoutISD_NS5_IJSC_NSA_ILi0EEESW_EEEEENS5_IJNS4_10UnderscoreESZ_SZ_EEEEENS4_13SM90_TMA_LOADENS4_14ComposedLayoutINS4_7SwizzleILi3ELi4ELi3EEENS4_18smem_ptr_flag_bitsILi16EEENSV_INS5_IJNSA_ILi8EEESI_EEENS5_IJSI_SC_EEEEEEEvNS4_8identityENS4_23SM90_TMA_LOAD_MULTICASTES1C_vS1D_EENS_8epilogue10collective6detail29Sm90TmaWarpSpecializedAdapterINS1H_15DefaultEpilogueISK_SL_SL_NS1G_6thread17LinearCombinationISK_Li1EffLNS1L_9ScaleType4KindE0ELNS_15FloatRoundStyleE2ESK_EENS1_15EpilogueDefaultEEEEEvvEEEEvNT_6ParamsE,"aw",@nobits
	.sectionflags	@""
	.align	16
	.zero		1024


//--------------------- .nv.shared.reserved.0     --------------------------
	.section	.nv.shared.reserved.0,"aw",@nobits
	.weak		__nv_reservedSMEM_offset_0_alias
	.size		__nv_reservedSMEM_offset_0_alias, 0, 0
	.other		__nv_reservedSMEM_offset_0_alias,@"STO_CUDA_RESERVED_SHARED STV_DEFAULT"
__nv_reservedSMEM_offset_0_alias:
	.zero		0


//--------------------- .nv.global                --------------------------
	.section	.nv.global,"aw",@nobits
.nv.global:
	.type		_ZN40_INTERNAL_bdebfad3_4_k_cu_0bc6b9bd_176174cute1_E,@object
	.size		_ZN40_INTERNAL_bdebfad3_4_k_cu_0bc6b9bd_176174cute1_E,(_ZN40_INTERNAL_bdebfad3_4_k_cu_0bc6b9bd_176174cuda3std3__45__cpo6cbeginE - _ZN40_INTERNAL_bdebfad3_4_k_cu_0bc6b9bd_176174cute1_E)
_ZN40_INTERNAL_bdebfad3_4_k_cu_0bc6b9bd_176174cute1_E:
	.zero		1
	.type		_ZN40_INTERNAL_bdebfad3_4_k_cu_0bc6b9bd_176174cuda3std3__45__cpo6cbeginE,@object
	.size		_ZN40_INTERNAL_bdebfad3_4_k_cu_0bc6b9bd_176174cuda3std3__45__cpo6cbeginE,(_ZN40_INTERNAL_bdebfad3_4_k_cu_0bc6b9bd_176174cuda3std3__48in_placeE - _ZN40_INTERNAL_bdebfad3_4_k_cu_0bc6b9bd_176174cuda3std3__45__cpo6cbeginE)
_ZN40_INTERNAL_bdebfad3_4_k_cu_0bc6b9bd_176174cuda3std3__45__cpo6cbeginE:
	.zero		1
	.type		_ZN40_INTERNAL_bdebfad3_4_k_cu_0bc6b9bd_176174cuda3std3__48in_placeE,@object
	.size		_ZN40_INTERNAL_bdebfad3_4_k_cu_0bc6b9bd_176174cuda3std3__48in_placeE,(_ZN40_INTERNAL_bdebfad3_4_k_cu_0bc6b9bd_176174cuda3std6ranges3__45__cpo9iter_moveE - _ZN40_INTERNAL_bdebfad3_4_k_cu_0bc6b9bd_176174cuda3std3__48in_placeE)
_ZN40_INTERNAL_bdebfad3_4_k_cu_0bc6b9bd_176174cuda3std3__48in_placeE:
	.zero		1
	.type		_ZN40_INTERNAL_bdebfad3_4_k_cu_0bc6b9bd_176174cuda3std6ranges3__45__cpo9iter_moveE,@object
	.size		_ZN40_INTERNAL_bdebfad3_4_k_cu_0bc6b9bd_176174cuda3std6ranges3__45__cpo9iter_moveE,(_ZN40_INTERNAL_bdebfad3_4_k_cu_0bc6b9bd_176174cuda3std3__45__cpo5beginE - _ZN40_INTERNAL_bdebfad3_4_k_cu_0bc6b9bd_176174cuda3std6ranges3__45__cpo9iter_moveE)
_ZN40_INTERNAL_bdebfad3_4_k_cu_0bc6b9bd_176174cuda3std6ranges3__45__cpo9iter_moveE:
	.zero		1
	.type		_ZN40_INTERNAL_bdebfad3_4_k_cu_0bc6b9bd_176174cuda3std3__45__cpo5beginE,@object
	.size		_ZN40_INTERNAL_bdebfad3_4_k_cu_0bc6b9bd_176174cuda3std3__45__cpo5beginE,(_ZN40_INTERNAL_bdebfad3_4_k_cu_0bc6b9bd_176174cuda3std3__442_GLOBAL__N__bdebfad3_4_k_cu_0bc6b9bd_176176ignoreE - _ZN40_INTERNAL_bdebfad3_4_k_cu_0bc6b9bd_176174cuda3std3__45__cpo5beginE)
_ZN40_INTERNAL_bdebfad3_4_k_cu_0bc6b9bd_176174cuda3std3__45__cpo5beginE:
	.zero		1
	.type		_ZN40_INTERNAL_bdebfad3_4_k_cu_0bc6b9bd_176174cuda3std3__442_GLOBAL__N__bdebfad3_4_k_cu_0bc6b9bd_176176ignoreE,@object
	.size		_ZN40_INTERNAL_bdebfad3_4_k_cu_0bc6b9bd_176174cuda3std3__442_GLOBAL__N__bdebfad3_4_k_cu_0bc6b9bd_176176ignoreE,(_ZN40_INTERNAL_bdebfad3_4_k_cu_0bc6b9bd_176174cute7productE - _ZN40_INTERNAL_bdebfad3_4_k_cu_0bc6b9bd_176174cuda3std3__442_GLOBAL__N__bdebfad3_4_k_cu_0bc6b9bd_176176ignoreE)
_ZN40_INTERNAL_bdebfad3_4_k_cu_0bc6b9bd_176174cuda3std3__442_GLOBAL__N__bdebfad3_4_k_cu_0bc6b9bd_176176ignoreE:
	.zero		1
	.type		_ZN40_INTERNAL_bdebfad3_4_k_cu_0bc6b9bd_176174cute7productE,@object
	.size		_ZN40_INTERNAL_bdebfad3_4_k_cu_0bc6b9bd_176174cute7productE,(_ZN40_INTERNAL_bdebfad3_4_k_cu_0bc6b9bd_176174cuda3std3__45__cpo3endE - _ZN40_INTERNAL_bdebfad3_4_k_cu_0bc6b9bd_176174cute7productE)
_ZN40_INTERNAL_bdebfad3_4_k_cu_0bc6b9bd_176174cute7productE:
	.zero		1
	.type		_ZN40_INTERNAL_bdebfad3_4_k_cu_0bc6b9bd_176174cuda3std3__45__cpo3endE,@object
	.size		_ZN40_INTERNAL_bdebfad3_4_k_cu_0bc6b9bd_176174cuda3std3__45__cpo3endE,(_ZN40_INTERNAL_bdebfad3_4_k_cu_0bc6b9bd_176174cuda3std3__419piecewise_constructE - _ZN40_INTERNAL_bdebfad3_4_k_cu_0bc6b9bd_176174cuda3std3__45__cpo3endE)
_ZN40_INTERNAL_bdebfad3_4_k_cu_0bc6b9bd_176174cuda3std3__45__cpo3endE:
	.zero		1
	.type		_ZN40_INTERNAL_bdebfad3_4_k_cu_0bc6b9bd_176174cuda3std3__419piecewise_constructE,@object
	.size		_ZN40_INTERNAL_bdebfad3_4_k_cu_0bc6b9bd_176174cuda3std3__419piecewise_constructE,(_ZN40_INTERNAL_bdebfad3_4_k_cu_0bc6b9bd_176174cuda3std3__45__cpo4cendE - _ZN40_INTERNAL_bdebfad3_4_k_cu_0bc6b9bd_176174cuda3std3__419piecewise_constructE)
_ZN40_INTERNAL_bdebfad3_4_k_cu_0bc6b9bd_176174cuda3std3__419piecewise_constructE:
	.zero		1
	.type		_ZN40_INTERNAL_bdebfad3_4_k_cu_0bc6b9bd_176174cuda3std3__45__cpo4cendE,@object
	.size		_ZN40_INTERNAL_bdebfad3_4_k_cu_0bc6b9bd_176174cuda3std3__45__cpo4cendE,(_ZN40_INTERNAL_bdebfad3_4_k_cu_0bc6b9bd_176174cuda3std6ranges3__45__cpo4swapE - _ZN40_INTERNAL_bdebfad3_4_k_cu_0bc6b9bd_176174cuda3std3__45__cpo4cendE)
_ZN40_INTERNAL_bdebfad3_4_k_cu_0bc6b9bd_176174cuda3std3__45__cpo4cendE:
	.zero		1
	.type		_ZN40_INTERNAL_bdebfad3_4_k_cu_0bc6b9bd_176174cuda3std6ranges3__45__cpo4swapE,@object
	.size		_ZN40_INTERNAL_bdebfad3_4_k_cu_0bc6b9bd_176174cuda3std6ranges3__45__cpo4swapE,(.L_8 - _ZN40_INTERNAL_bdebfad3_4_k_cu_0bc6b9bd_176174cuda3std6ranges3__45__cpo4swapE)
_ZN40_INTERNAL_bdebfad3_4_k_cu_0bc6b9bd_176174cuda3std6ranges3__45__cpo4swapE:
	.zero		1
.L_8:


//--------------------- .nv.constant0._ZN7cutlass13device_kernelINS_4gemm6kernel13GemmUniversalIN4cute5tupleIJiiiiEEENS1_10collective13CollectiveMmaINS1_34MainloopSm90TmaGmmaWarpSpecializedILi4ENS5_IJNS4_1CILi2EEENSA_ILi1EEESC_EEENS1_35KernelTmaWarpSpecializedCooperativeEEENS5_IJNSA_ILi256EEENSA_ILi176EEENSA_ILi64EEEEEENS_6half_tENS5_IJlSC_lEEESK_SL_NS4_8TiledMMAINS4_8MMA_AtomIJNS4_4SM904GMMA25MMA_64x16x16_F32F16F16_SSILNSP_5MajorE0ELSR_0ELNSP_7ScaleInE1ELSS_1EEEEEENS4_6LayoutISD_NS5_IJSC_NSA_ILi0EEESW_EEEEENS5_IJNS4_10UnderscoreESZ_SZ_EEEEENS4_13SM90_TMA_LOADENS4_14ComposedLayoutINS4_7SwizzleILi3ELi4ELi3EEENS4_18smem_ptr_flag_bitsILi16EEENSV_INS5_IJNSA_ILi8EEESI_EEENS5_IJSI_SC_EEEEEEEvNS4_8identityENS4_23SM90_TMA_LOAD_MULTICASTES1C_vS1D_EENS_8epilogue10collective6detail29Sm90TmaWarpSpecializedAdapterINS1H_15DefaultEpilogueISK_SL_SL_NS1G_6thread17LinearCombinationISK_Li1EffLNS1L_9ScaleType4KindE0ELNS_15FloatRoundStyleE2ESK_EENS1_15EpilogueDefaultEEEEEvvEEEEvNT_6ParamsE --------------------------
	.section	.nv.constant0._ZN7cutlass13device_kernelINS_4gemm6kernel13GemmUniversalIN4cute5tupleIJiiiiEEENS1_10collective13CollectiveMmaINS1_34MainloopSm90TmaGmmaWarpSpecializedILi4ENS5_IJNS4_1CILi2EEENSA_ILi1EEESC_EEENS1_35KernelTmaWarpSpecializedCooperativeEEENS5_IJNSA_ILi256EEENSA_ILi176EEENSA_ILi64EEEEEENS_6half_tENS5_IJlSC_lEEESK_SL_NS4_8TiledMMAINS4_8MMA_AtomIJNS4_4SM904GMMA25MMA_64x16x16_F32F16F16_SSILNSP_5MajorE0ELSR_0ELNSP_7ScaleInE1ELSS_1EEEEEENS4_6LayoutISD_NS5_IJSC_NSA_ILi0EEESW_EEEEENS5_IJNS4_10UnderscoreESZ_SZ_EEEEENS4_13SM90_TMA_LOADENS4_14ComposedLayoutINS4_7SwizzleILi3ELi4ELi3EEENS4_18smem_ptr_flag_bitsILi16EEENSV_INS5_IJNSA_ILi8EEESI_EEENS5_IJSI_SC_EEEEEEEvNS4_8identityENS4_23SM90_TMA_LOAD_MULTICASTES1C_vS1D_EENS_8epilogue10collective6detail29Sm90TmaWarpSpecializedAdapterINS1H_15DefaultEpilogueISK_SL_SL_NS1G_6thread17LinearCombinationISK_Li1EffLNS1L_9ScaleType4KindE0ELNS_15FloatRoundStyleE2ESK_EENS1_15EpilogueDefaultEEEEEvvEEEEvNT_6ParamsE,"a",@progbits
	.sectionflags	@""
	.align	4
.nv.constant0._ZN7cutlass13device_kernelINS_4gemm6kernel13GemmUniversalIN4cute5tupleIJiiiiEEENS1_10collective13CollectiveMmaINS1_34MainloopSm90TmaGmmaWarpSpecializedILi4ENS5_IJNS4_1CILi2EEENSA_ILi1EEESC_EEENS1_35KernelTmaWarpSpecializedCooperativeEEENS5_IJNSA_ILi256EEENSA_ILi176EEENSA_ILi64EEEEEENS_6half_tENS5_IJlSC_lEEESK_SL_NS4_8TiledMMAINS4_8MMA_AtomIJNS4_4SM904GMMA25MMA_64x16x16_F32F16F16_SSILNSP_5MajorE0ELSR_0ELNSP_7ScaleInE1ELSS_1EEEEEENS4_6LayoutISD_NS5_IJSC_NSA_ILi0EEESW_EEEEENS5_IJNS4_10UnderscoreESZ_SZ_EEEEENS4_13SM90_TMA_LOADENS4_14ComposedLayoutINS4_7SwizzleILi3ELi4ELi3EEENS4_18smem_ptr_flag_bitsILi16EEENSV_INS5_IJNSA_ILi8EEESI_EEENS5_IJSI_SC_EEEEEEEvNS4_8identityENS4_23SM90_TMA_LOAD_MULTICASTES1C_vS1D_EENS_8epilogue10collective6detail29Sm90TmaWarpSpecializedAdapterINS1H_15DefaultEpilogueISK_SL_SL_NS1G_6thread17LinearCombinationISK_Li1EffLNS1L_9ScaleType4KindE0ELNS_15FloatRoundStyleE2ESK_EENS1_15EpilogueDefaultEEEEEvvEEEEvNT_6ParamsE:
	.zero		1664


//--------------------- SYMBOLS --------------------------

	.type		.nv.reservedSmem.offset0,@object
	.size		.nv.reservedSmem.offset0,0x4
	.type		__assertfail,@function
